//
// Generated by NVIDIA NVVM Compiler
//
// Compiler Build ID: CL-36424714
// Cuda compilation tools, release 13.0, V13.0.88
// Based on NVVM 20.0.0
//

.version 9.0
.target sm_100
.address_size 64

	// .globl	_Z7forwardiiiPfS_S_S_
.global .align 4 .b8 precalc_xorwow_matrix[102400];
.global .align 4 .b8 precalc_xorwow_offset_matrix[102400];
.global .align 4 .b8 mrg32k3aM1[2304];
.global .align 4 .b8 mrg32k3aM2[2304];
.global .align 4 .b8 mrg32k3aM1SubSeq[2016];
.global .align 4 .b8 mrg32k3aM2SubSeq[2016];
.global .align 4 .b8 mrg32k3aM1Seq[2304];
.global .align 4 .b8 mrg32k3aM2Seq[2304];
.const .align 8 .b8 __cr_lgamma_table[72];

.visible .entry _Z7forwardiiiPfS_S_S_(
	.param .u32 _Z7forwardiiiPfS_S_S__param_0,
	.param .u32 _Z7forwardiiiPfS_S_S__param_1,
	.param .u32 _Z7forwardiiiPfS_S_S__param_2,
	.param .u64 .ptr .align 1 _Z7forwardiiiPfS_S_S__param_3,
	.param .u64 .ptr .align 1 _Z7forwardiiiPfS_S_S__param_4,
	.param .u64 .ptr .align 1 _Z7forwardiiiPfS_S_S__param_5,
	.param .u64 .ptr .align 1 _Z7forwardiiiPfS_S_S__param_6
)
{
	.reg .pred 	%p<13>;
	.reg .b32 	%r<41>;
	.reg .b32 	%f<55>;
	.reg .b64 	%rd<57>;

	ld.param.u32 	%r20, [_Z7forwardiiiPfS_S_S__param_0];
	ld.param.u32 	%r18, [_Z7forwardiiiPfS_S_S__param_1];
	ld.param.u32 	%r19, [_Z7forwardiiiPfS_S_S__param_2];
	ld.param.u64 	%rd9, [_Z7forwardiiiPfS_S_S__param_3];
	ld.param.u64 	%rd10, [_Z7forwardiiiPfS_S_S__param_4];
	ld.param.u64 	%rd7, [_Z7forwardiiiPfS_S_S__param_5];
	ld.param.u64 	%rd8, [_Z7forwardiiiPfS_S_S__param_6];
	cvta.to.global.u64 	%rd1, %rd9;
	cvta.to.global.u64 	%rd2, %rd10;
	mov.u32 	%r21, %ctaid.x;
	mov.u32 	%r22, %ntid.x;
	mov.u32 	%r23, %tid.x;
	mad.lo.s32 	%r1, %r21, %r22, %r23;
	mov.u32 	%r24, %ctaid.y;
	mov.u32 	%r25, %ntid.y;
	mov.u32 	%r26, %tid.y;
	mad.lo.s32 	%r2, %r24, %r25, %r26;
	setp.ge.s32 	%p1, %r2, %r20;
	setp.ge.s32 	%p2, %r1, %r19;
	or.pred  	%p3, %p1, %p2;
	@%p3 bra 	$L__BB0_13;
	cvta.to.global.u64 	%rd11, %rd8;
	cvta.to.global.u64 	%rd12, %rd7;
	mul.wide.s32 	%rd13, %r1, 4;
	add.s64 	%rd14, %rd12, %rd13;
	ld.global.f32 	%f52, [%rd14];
	mad.lo.s32 	%r27, %r19, %r2, %r1;
	mul.wide.s32 	%rd15, %r27, 4;
	add.s64 	%rd3, %rd11, %rd15;
	st.global.f32 	[%rd3], %f52;
	setp.lt.s32 	%p4, %r18, 1;
	@%p4 bra 	$L__BB0_13;
	mul.lo.s32 	%r3, %r18, %r2;
	and.b32  	%r4, %r18, 7;
	setp.lt.u32 	%p5, %r18, 8;
	mov.b32 	%r39, 0;
	@%p5 bra 	$L__BB0_5;
	and.b32  	%r39, %r18, 2147483640;
	neg.s32 	%r37, %r39;
	shl.b32 	%r7, %r19, 3;
	mul.wide.u32 	%rd16, %r3, 4;
	add.s64 	%rd17, %rd16, %rd1;
	add.s64 	%rd56, %rd17, 16;
	mul.wide.s32 	%rd20, %r19, 4;
	mov.u32 	%r36, %r1;
$L__BB0_4:
	.pragma "nounroll";
	mul.wide.s32 	%rd18, %r36, 4;
	add.s64 	%rd19, %rd2, %rd18;
	ld.global.f32 	%f9, [%rd19];
	ld.global.f32 	%f10, [%rd56+-16];
	fma.rn.f32 	%f11, %f9, %f10, %f52;
	st.global.f32 	[%rd3], %f11;
	add.s64 	%rd21, %rd19, %rd20;
	ld.global.f32 	%f12, [%rd21];
	ld.global.f32 	%f13, [%rd56+-12];
	fma.rn.f32 	%f14, %f12, %f13, %f11;
	st.global.f32 	[%rd3], %f14;
	add.s64 	%rd22, %rd21, %rd20;
	ld.global.f32 	%f15, [%rd22];
	ld.global.f32 	%f16, [%rd56+-8];
	fma.rn.f32 	%f17, %f15, %f16, %f14;
	st.global.f32 	[%rd3], %f17;
	add.s64 	%rd23, %rd22, %rd20;
	ld.global.f32 	%f18, [%rd23];
	ld.global.f32 	%f19, [%rd56+-4];
	fma.rn.f32 	%f20, %f18, %f19, %f17;
	st.global.f32 	[%rd3], %f20;
	add.s64 	%rd24, %rd23, %rd20;
	ld.global.f32 	%f21, [%rd24];
	ld.global.f32 	%f22, [%rd56];
	fma.rn.f32 	%f23, %f21, %f22, %f20;
	st.global.f32 	[%rd3], %f23;
	add.s64 	%rd25, %rd24, %rd20;
	ld.global.f32 	%f24, [%rd25];
	ld.global.f32 	%f25, [%rd56+4];
	fma.rn.f32 	%f26, %f24, %f25, %f23;
	st.global.f32 	[%rd3], %f26;
	add.s64 	%rd26, %rd25, %rd20;
	ld.global.f32 	%f27, [%rd26];
	ld.global.f32 	%f28, [%rd56+8];
	fma.rn.f32 	%f29, %f27, %f28, %f26;
	st.global.f32 	[%rd3], %f29;
	add.s64 	%rd27, %rd26, %rd20;
	ld.global.f32 	%f30, [%rd27];
	ld.global.f32 	%f31, [%rd56+12];
	fma.rn.f32 	%f52, %f30, %f31, %f29;
	st.global.f32 	[%rd3], %f52;
	add.s32 	%r37, %r37, 8;
	add.s32 	%r36, %r36, %r7;
	add.s64 	%rd56, %rd56, 32;
	setp.ne.s32 	%p6, %r37, 0;
	@%p6 bra 	$L__BB0_4;
$L__BB0_5:
	setp.eq.s32 	%p7, %r4, 0;
	@%p7 bra 	$L__BB0_13;
	and.b32  	%r13, %r18, 3;
	setp.lt.u32 	%p8, %r4, 4;
	@%p8 bra 	$L__BB0_8;
	mad.lo.s32 	%r29, %r39, %r19, %r1;
	mul.wide.s32 	%rd28, %r29, 4;
	add.s64 	%rd29, %rd2, %rd28;
	ld.global.f32 	%f32, [%rd29];
	add.s32 	%r30, %r39, %r3;
	mul.wide.u32 	%rd30, %r30, 4;
	add.s64 	%rd31, %rd1, %rd30;
	ld.global.f32 	%f33, [%rd31];
	fma.rn.f32 	%f34, %f32, %f33, %f52;
	st.global.f32 	[%rd3], %f34;
	mul.wide.s32 	%rd32, %r19, 4;
	add.s64 	%rd33, %rd29, %rd32;
	ld.global.f32 	%f35, [%rd33];
	cvt.u64.u32 	%rd34, %r3;
	cvt.u64.u32 	%rd35, %r39;
	add.s64 	%rd36, %rd35, %rd34;
	shl.b64 	%rd37, %rd36, 2;
	add.s64 	%rd38, %rd1, %rd37;
	ld.global.f32 	%f36, [%rd38+4];
	fma.rn.f32 	%f37, %f35, %f36, %f34;
	st.global.f32 	[%rd3], %f37;
	add.s64 	%rd39, %rd33, %rd32;
	ld.global.f32 	%f38, [%rd39];
	ld.global.f32 	%f39, [%rd38+8];
	fma.rn.f32 	%f40, %f38, %f39, %f37;
	st.global.f32 	[%rd3], %f40;
	add.s64 	%rd40, %rd39, %rd32;
	ld.global.f32 	%f41, [%rd40];
	ld.global.f32 	%f42, [%rd38+12];
	fma.rn.f32 	%f52, %f41, %f42, %f40;
	st.global.f32 	[%rd3], %f52;
	add.s32 	%r39, %r39, 4;
$L__BB0_8:
	setp.eq.s32 	%p9, %r13, 0;
	@%p9 bra 	$L__BB0_13;
	setp.eq.s32 	%p10, %r13, 1;
	@%p10 bra 	$L__BB0_11;
	mad.lo.s32 	%r31, %r39, %r19, %r1;
	mul.wide.s32 	%rd41, %r31, 4;
	add.s64 	%rd42, %rd2, %rd41;
	ld.global.f32 	%f43, [%rd42];
	add.s32 	%r32, %r39, %r3;
	mul.wide.u32 	%rd43, %r32, 4;
	add.s64 	%rd44, %rd1, %rd43;
	ld.global.f32 	%f44, [%rd44];
	fma.rn.f32 	%f45, %f43, %f44, %f52;
	st.global.f32 	[%rd3], %f45;
	mul.wide.s32 	%rd45, %r19, 4;
	add.s64 	%rd46, %rd42, %rd45;
	ld.global.f32 	%f46, [%rd46];
	cvt.u64.u32 	%rd47, %r3;
	cvt.u64.u32 	%rd48, %r39;
	add.s64 	%rd49, %rd48, %rd47;
	shl.b64 	%rd50, %rd49, 2;
	add.s64 	%rd51, %rd1, %rd50;
	ld.global.f32 	%f47, [%rd51+4];
	fma.rn.f32 	%f52, %f46, %f47, %f45;
	st.global.f32 	[%rd3], %f52;
	add.s32 	%r39, %r39, 2;
$L__BB0_11:
	and.b32  	%r33, %r18, 1;
	setp.eq.b32 	%p11, %r33, 1;
	not.pred 	%p12, %p11;
	@%p12 bra 	$L__BB0_13;
	mad.lo.s32 	%r34, %r39, %r19, %r1;
	mul.wide.s32 	%rd52, %r34, 4;
	add.s64 	%rd53, %rd2, %rd52;
	ld.global.f32 	%f48, [%rd53];
	add.s32 	%r35, %r39, %r3;
	mul.wide.u32 	%rd54, %r35, 4;
	add.s64 	%rd55, %rd1, %rd54;
	ld.global.f32 	%f49, [%rd55];
	fma.rn.f32 	%f50, %f48, %f49, %f52;
	st.global.f32 	[%rd3], %f50;
$L__BB0_13:
	ret;

}
	// .globl	_Z12forward_reluiiiPfS_S_S_
.visible .entry _Z12forward_reluiiiPfS_S_S_(
	.param .u32 _Z12forward_reluiiiPfS_S_S__param_0,
	.param .u32 _Z12forward_reluiiiPfS_S_S__param_1,
	.param .u32 _Z12forward_reluiiiPfS_S_S__param_2,
	.param .u64 .ptr .align 1 _Z12forward_reluiiiPfS_S_S__param_3,
	.param .u64 .ptr .align 1 _Z12forward_reluiiiPfS_S_S__param_4,
	.param .u64 .ptr .align 1 _Z12forward_reluiiiPfS_S_S__param_5,
	.param .u64 .ptr .align 1 _Z12forward_reluiiiPfS_S_S__param_6
)
{
	.reg .pred 	%p<13>;
	.reg .b32 	%r<41>;
	.reg .b32 	%f<67>;
	.reg .b64 	%rd<57>;

	ld.param.u32 	%r20, [_Z12forward_reluiiiPfS_S_S__param_0];
	ld.param.u32 	%r18, [_Z12forward_reluiiiPfS_S_S__param_1];
	ld.param.u32 	%r19, [_Z12forward_reluiiiPfS_S_S__param_2];
	ld.param.u64 	%rd8, [_Z12forward_reluiiiPfS_S_S__param_3];
	ld.param.u64 	%rd9, [_Z12forward_reluiiiPfS_S_S__param_4];
	ld.param.u64 	%rd6, [_Z12forward_reluiiiPfS_S_S__param_5];
	ld.param.u64 	%rd7, [_Z12forward_reluiiiPfS_S_S__param_6];
	cvta.to.global.u64 	%rd1, %rd8;
	cvta.to.global.u64 	%rd2, %rd9;
	mov.u32 	%r21, %ctaid.x;
	mov.u32 	%r22, %ntid.x;
	mov.u32 	%r23, %tid.x;
	mad.lo.s32 	%r1, %r21, %r22, %r23;
	mov.u32 	%r24, %ctaid.y;
	mov.u32 	%r25, %ntid.y;
	mov.u32 	%r26, %tid.y;
	mad.lo.s32 	%r2, %r24, %r25, %r26;
	setp.ge.s32 	%p1, %r2, %r20;
	setp.ge.s32 	%p2, %r1, %r19;
	or.pred  	%p3, %p1, %p2;
	@%p3 bra 	$L__BB1_14;
	cvta.to.global.u64 	%rd10, %rd6;
	mul.wide.s32 	%rd11, %r1, 4;
	add.s64 	%rd12, %rd10, %rd11;
	ld.global.f32 	%f66, [%rd12];
	setp.lt.s32 	%p4, %r18, 1;
	@%p4 bra 	$L__BB1_13;
	mul.lo.s32 	%r3, %r18, %r2;
	and.b32  	%r4, %r18, 7;
	setp.lt.u32 	%p5, %r18, 8;
	mov.b32 	%r39, 0;
	@%p5 bra 	$L__BB1_5;
	and.b32  	%r39, %r18, 2147483640;
	neg.s32 	%r37, %r39;
	shl.b32 	%r7, %r19, 3;
	mul.wide.u32 	%rd13, %r3, 4;
	add.s64 	%rd14, %rd13, %rd1;
	add.s64 	%rd56, %rd14, 16;
	mul.wide.s32 	%rd17, %r19, 4;
	mov.u32 	%r36, %r1;
$L__BB1_4:
	.pragma "nounroll";
	mul.wide.s32 	%rd15, %r36, 4;
	add.s64 	%rd16, %rd2, %rd15;
	ld.global.f32 	%f15, [%rd16];
	ld.global.f32 	%f16, [%rd56+-16];
	fma.rn.f32 	%f17, %f15, %f16, %f66;
	add.s64 	%rd18, %rd16, %rd17;
	ld.global.f32 	%f18, [%rd18];
	ld.global.f32 	%f19, [%rd56+-12];
	fma.rn.f32 	%f20, %f18, %f19, %f17;
	add.s64 	%rd19, %rd18, %rd17;
	ld.global.f32 	%f21, [%rd19];
	ld.global.f32 	%f22, [%rd56+-8];
	fma.rn.f32 	%f23, %f21, %f22, %f20;
	add.s64 	%rd20, %rd19, %rd17;
	ld.global.f32 	%f24, [%rd20];
	ld.global.f32 	%f25, [%rd56+-4];
	fma.rn.f32 	%f26, %f24, %f25, %f23;
	add.s64 	%rd21, %rd20, %rd17;
	ld.global.f32 	%f27, [%rd21];
	ld.global.f32 	%f28, [%rd56];
	fma.rn.f32 	%f29, %f27, %f28, %f26;
	add.s64 	%rd22, %rd21, %rd17;
	ld.global.f32 	%f30, [%rd22];
	ld.global.f32 	%f31, [%rd56+4];
	fma.rn.f32 	%f32, %f30, %f31, %f29;
	add.s64 	%rd23, %rd22, %rd17;
	ld.global.f32 	%f33, [%rd23];
	ld.global.f32 	%f34, [%rd56+8];
	fma.rn.f32 	%f35, %f33, %f34, %f32;
	add.s64 	%rd24, %rd23, %rd17;
	ld.global.f32 	%f36, [%rd24];
	ld.global.f32 	%f37, [%rd56+12];
	fma.rn.f32 	%f66, %f36, %f37, %f35;
	add.s32 	%r37, %r37, 8;
	add.s32 	%r36, %r36, %r7;
	add.s64 	%rd56, %rd56, 32;
	setp.ne.s32 	%p6, %r37, 0;
	@%p6 bra 	$L__BB1_4;
$L__BB1_5:
	setp.eq.s32 	%p7, %r4, 0;
	@%p7 bra 	$L__BB1_13;
	and.b32  	%r13, %r18, 3;
	setp.lt.u32 	%p8, %r4, 4;
	@%p8 bra 	$L__BB1_8;
	mad.lo.s32 	%r28, %r39, %r19, %r1;
	mul.wide.s32 	%rd25, %r28, 4;
	add.s64 	%rd26, %rd2, %rd25;
	ld.global.f32 	%f39, [%rd26];
	add.s32 	%r29, %r39, %r3;
	mul.wide.u32 	%rd27, %r29, 4;
	add.s64 	%rd28, %rd1, %rd27;
	ld.global.f32 	%f40, [%rd28];
	fma.rn.f32 	%f41, %f39, %f40, %f66;
	mul.wide.s32 	%rd29, %r19, 4;
	add.s64 	%rd30, %rd26, %rd29;
	ld.global.f32 	%f42, [%rd30];
	cvt.u64.u32 	%rd31, %r3;
	cvt.u64.u32 	%rd32, %r39;
	add.s64 	%rd33, %rd32, %rd31;
	shl.b64 	%rd34, %rd33, 2;
	add.s64 	%rd35, %rd1, %rd34;
	ld.global.f32 	%f43, [%rd35+4];
	fma.rn.f32 	%f44, %f42, %f43, %f41;
	add.s64 	%rd36, %rd30, %rd29;
	ld.global.f32 	%f45, [%rd36];
	ld.global.f32 	%f46, [%rd35+8];
	fma.rn.f32 	%f47, %f45, %f46, %f44;
	add.s64 	%rd37, %rd36, %rd29;
	ld.global.f32 	%f48, [%rd37];
	ld.global.f32 	%f49, [%rd35+12];
	fma.rn.f32 	%f66, %f48, %f49, %f47;
	add.s32 	%r39, %r39, 4;
$L__BB1_8:
	setp.eq.s32 	%p9, %r13, 0;
	@%p9 bra 	$L__BB1_13;
	setp.eq.s32 	%p10, %r13, 1;
	@%p10 bra 	$L__BB1_11;
	mad.lo.s32 	%r30, %r39, %r19, %r1;
	mul.wide.s32 	%rd38, %r30, 4;
	add.s64 	%rd39, %rd2, %rd38;
	ld.global.f32 	%f51, [%rd39];
	add.s32 	%r31, %r39, %r3;
	mul.wide.u32 	%rd40, %r31, 4;
	add.s64 	%rd41, %rd1, %rd40;
	ld.global.f32 	%f52, [%rd41];
	fma.rn.f32 	%f53, %f51, %f52, %f66;
	mul.wide.s32 	%rd42, %r19, 4;
	add.s64 	%rd43, %rd39, %rd42;
	ld.global.f32 	%f54, [%rd43];
	cvt.u64.u32 	%rd44, %r3;
	cvt.u64.u32 	%rd45, %r39;
	add.s64 	%rd46, %rd45, %rd44;
	shl.b64 	%rd47, %rd46, 2;
	add.s64 	%rd48, %rd1, %rd47;
	ld.global.f32 	%f55, [%rd48+4];
	fma.rn.f32 	%f66, %f54, %f55, %f53;
	add.s32 	%r39, %r39, 2;
$L__BB1_11:
	and.b32  	%r32, %r18, 1;
	setp.eq.b32 	%p11, %r32, 1;
	not.pred 	%p12, %p11;
	@%p12 bra 	$L__BB1_13;
	mad.lo.s32 	%r33, %r39, %r19, %r1;
	mul.wide.s32 	%rd49, %r33, 4;
	add.s64 	%rd50, %rd2, %rd49;
	ld.global.f32 	%f56, [%rd50];
	add.s32 	%r34, %r39, %r3;
	mul.wide.u32 	%rd51, %r34, 4;
	add.s64 	%rd52, %rd1, %rd51;
	ld.global.f32 	%f57, [%rd52];
	fma.rn.f32 	%f66, %f56, %f57, %f66;
$L__BB1_13:
	max.f32 	%f58, %f66, 0f00000000;
	mad.lo.s32 	%r35, %r19, %r2, %r1;
	cvta.to.global.u64 	%rd53, %rd7;
	mul.wide.s32 	%rd54, %r35, 4;
	add.s64 	%rd55, %rd53, %rd54;
	st.global.f32 	[%rd55], %f58;
$L__BB1_14:
	ret;

}
	// .globl	_Z8backwardiiiPfS_S_S_S_
.visible .entry _Z8backwardiiiPfS_S_S_S_(
	.param .u32 _Z8backwardiiiPfS_S_S_S__param_0,
	.param .u32 _Z8backwardiiiPfS_S_S_S__param_1,
	.param .u32 _Z8backwardiiiPfS_S_S_S__param_2,
	.param .u64 .ptr .align 1 _Z8backwardiiiPfS_S_S_S__param_3,
	.param .u64 .ptr .align 1 _Z8backwardiiiPfS_S_S_S__param_4,
	.param .u64 .ptr .align 1 _Z8backwardiiiPfS_S_S_S__param_5,
	.param .u64 .ptr .align 1 _Z8backwardiiiPfS_S_S_S__param_6,
	.param .u64 .ptr .align 1 _Z8backwardiiiPfS_S_S_S__param_7
)
{
	.reg .pred 	%p<14>;
	.reg .b32 	%r<41>;
	.reg .b32 	%f<70>;
	.reg .b64 	%rd<56>;

	ld.param.u32 	%r20, [_Z8backwardiiiPfS_S_S_S__param_0];
	ld.param.u32 	%r18, [_Z8backwardiiiPfS_S_S_S__param_1];
	ld.param.u32 	%r19, [_Z8backwardiiiPfS_S_S_S__param_2];
	ld.param.u64 	%rd8, [_Z8backwardiiiPfS_S_S_S__param_3];
	ld.param.u64 	%rd9, [_Z8backwardiiiPfS_S_S_S__param_5];
	ld.param.u64 	%rd6, [_Z8backwardiiiPfS_S_S_S__param_6];
	ld.param.u64 	%rd7, [_Z8backwardiiiPfS_S_S_S__param_7];
	cvta.to.global.u64 	%rd1, %rd9;
	cvta.to.global.u64 	%rd2, %rd8;
	mov.u32 	%r21, %ctaid.x;
	mov.u32 	%r22, %ntid.x;
	mov.u32 	%r23, %tid.x;
	mad.lo.s32 	%r1, %r21, %r22, %r23;
	mov.u32 	%r24, %ctaid.y;
	mov.u32 	%r25, %ntid.y;
	mov.u32 	%r26, %tid.y;
	mad.lo.s32 	%r2, %r24, %r25, %r26;
	setp.ge.s32 	%p1, %r2, %r20;
	setp.ge.s32 	%p2, %r1, %r19;
	or.pred  	%p3, %p1, %p2;
	@%p3 bra 	$L__BB2_14;
	setp.lt.s32 	%p4, %r18, 1;
	mov.f32 	%f69, 0f00000000;
	@%p4 bra 	$L__BB2_13;
	mul.lo.s32 	%r3, %r18, %r2;
	and.b32  	%r4, %r18, 7;
	setp.lt.u32 	%p5, %r18, 8;
	mov.f32 	%f69, 0f00000000;
	mov.b32 	%r39, 0;
	@%p5 bra 	$L__BB2_5;
	and.b32  	%r39, %r18, 2147483640;
	neg.s32 	%r37, %r39;
	shl.b32 	%r7, %r19, 3;
	mul.wide.u32 	%rd10, %r3, 4;
	add.s64 	%rd11, %rd10, %rd1;
	add.s64 	%rd55, %rd11, 16;
	mov.f32 	%f69, 0f00000000;
	mul.wide.s32 	%rd14, %r19, 4;
	mov.u32 	%r36, %r1;
$L__BB2_4:
	.pragma "nounroll";
	mul.wide.s32 	%rd12, %r36, 4;
	add.s64 	%rd13, %rd2, %rd12;
	ld.global.f32 	%f17, [%rd13];
	ld.global.f32 	%f18, [%rd55+-16];
	fma.rn.f32 	%f19, %f17, %f18, %f69;
	add.s64 	%rd15, %rd13, %rd14;
	ld.global.f32 	%f20, [%rd15];
	ld.global.f32 	%f21, [%rd55+-12];
	fma.rn.f32 	%f22, %f20, %f21, %f19;
	add.s64 	%rd16, %rd15, %rd14;
	ld.global.f32 	%f23, [%rd16];
	ld.global.f32 	%f24, [%rd55+-8];
	fma.rn.f32 	%f25, %f23, %f24, %f22;
	add.s64 	%rd17, %rd16, %rd14;
	ld.global.f32 	%f26, [%rd17];
	ld.global.f32 	%f27, [%rd55+-4];
	fma.rn.f32 	%f28, %f26, %f27, %f25;
	add.s64 	%rd18, %rd17, %rd14;
	ld.global.f32 	%f29, [%rd18];
	ld.global.f32 	%f30, [%rd55];
	fma.rn.f32 	%f31, %f29, %f30, %f28;
	add.s64 	%rd19, %rd18, %rd14;
	ld.global.f32 	%f32, [%rd19];
	ld.global.f32 	%f33, [%rd55+4];
	fma.rn.f32 	%f34, %f32, %f33, %f31;
	add.s64 	%rd20, %rd19, %rd14;
	ld.global.f32 	%f35, [%rd20];
	ld.global.f32 	%f36, [%rd55+8];
	fma.rn.f32 	%f37, %f35, %f36, %f34;
	add.s64 	%rd21, %rd20, %rd14;
	ld.global.f32 	%f38, [%rd21];
	ld.global.f32 	%f39, [%rd55+12];
	fma.rn.f32 	%f69, %f38, %f39, %f37;
	add.s32 	%r37, %r37, 8;
	add.s32 	%r36, %r36, %r7;
	add.s64 	%rd55, %rd55, 32;
	setp.ne.s32 	%p6, %r37, 0;
	@%p6 bra 	$L__BB2_4;
$L__BB2_5:
	setp.eq.s32 	%p7, %r4, 0;
	@%p7 bra 	$L__BB2_13;
	and.b32  	%r13, %r18, 3;
	setp.lt.u32 	%p8, %r4, 4;
	@%p8 bra 	$L__BB2_8;
	mad.lo.s32 	%r28, %r39, %r19, %r1;
	mul.wide.s32 	%rd22, %r28, 4;
	add.s64 	%rd23, %rd2, %rd22;
	ld.global.f32 	%f41, [%rd23];
	add.s32 	%r29, %r39, %r3;
	mul.wide.u32 	%rd24, %r29, 4;
	add.s64 	%rd25, %rd1, %rd24;
	ld.global.f32 	%f42, [%rd25];
	fma.rn.f32 	%f43, %f41, %f42, %f69;
	mul.wide.s32 	%rd26, %r19, 4;
	add.s64 	%rd27, %rd23, %rd26;
	ld.global.f32 	%f44, [%rd27];
	cvt.u64.u32 	%rd28, %r3;
	cvt.u64.u32 	%rd29, %r39;
	add.s64 	%rd30, %rd29, %rd28;
	shl.b64 	%rd31, %rd30, 2;
	add.s64 	%rd32, %rd1, %rd31;
	ld.global.f32 	%f45, [%rd32+4];
	fma.rn.f32 	%f46, %f44, %f45, %f43;
	add.s64 	%rd33, %rd27, %rd26;
	ld.global.f32 	%f47, [%rd33];
	ld.global.f32 	%f48, [%rd32+8];
	fma.rn.f32 	%f49, %f47, %f48, %f46;
	add.s64 	%rd34, %rd33, %rd26;
	ld.global.f32 	%f50, [%rd34];
	ld.global.f32 	%f51, [%rd32+12];
	fma.rn.f32 	%f69, %f50, %f51, %f49;
	add.s32 	%r39, %r39, 4;
$L__BB2_8:
	setp.eq.s32 	%p9, %r13, 0;
	@%p9 bra 	$L__BB2_13;
	setp.eq.s32 	%p10, %r13, 1;
	@%p10 bra 	$L__BB2_11;
	mad.lo.s32 	%r30, %r39, %r19, %r1;
	mul.wide.s32 	%rd35, %r30, 4;
	add.s64 	%rd36, %rd2, %rd35;
	ld.global.f32 	%f53, [%rd36];
	add.s32 	%r31, %r39, %r3;
	mul.wide.u32 	%rd37, %r31, 4;
	add.s64 	%rd38, %rd1, %rd37;
	ld.global.f32 	%f54, [%rd38];
	fma.rn.f32 	%f55, %f53, %f54, %f69;
	mul.wide.s32 	%rd39, %r19, 4;
	add.s64 	%rd40, %rd36, %rd39;
	ld.global.f32 	%f56, [%rd40];
	cvt.u64.u32 	%rd41, %r3;
	cvt.u64.u32 	%rd42, %r39;
	add.s64 	%rd43, %rd42, %rd41;
	shl.b64 	%rd44, %rd43, 2;
	add.s64 	%rd45, %rd1, %rd44;
	ld.global.f32 	%f57, [%rd45+4];
	fma.rn.f32 	%f69, %f56, %f57, %f55;
	add.s32 	%r39, %r39, 2;
$L__BB2_11:
	and.b32  	%r32, %r18, 1;
	setp.eq.b32 	%p11, %r32, 1;
	not.pred 	%p12, %p11;
	@%p12 bra 	$L__BB2_13;
	mad.lo.s32 	%r33, %r39, %r19, %r1;
	mul.wide.s32 	%rd46, %r33, 4;
	add.s64 	%rd47, %rd2, %rd46;
	ld.global.f32 	%f58, [%rd47];
	add.s32 	%r34, %r39, %r3;
	mul.wide.u32 	%rd48, %r34, 4;
	add.s64 	%rd49, %rd1, %rd48;
	ld.global.f32 	%f59, [%rd49];
	fma.rn.f32 	%f69, %f58, %f59, %f69;
$L__BB2_13:
	mad.lo.s32 	%r35, %r19, %r2, %r1;
	cvta.to.global.u64 	%rd50, %rd7;
	mul.wide.s32 	%rd51, %r35, 4;
	add.s64 	%rd52, %rd50, %rd51;
	ld.global.f32 	%f60, [%rd52];
	setp.gt.f32 	%p13, %f60, 0f00000000;
	selp.f32 	%f61, %f69, 0f00000000, %p13;
	cvta.to.global.u64 	%rd53, %rd6;
	add.s64 	%rd54, %rd53, %rd51;
	st.global.f32 	[%rd54], %f61;
$L__BB2_14:
	ret;

}
	// .globl	_Z12update_layeriiifPfS_S_S_
.visible .entry _Z12update_layeriiifPfS_S_S_(
	.param .u32 _Z12update_layeriiifPfS_S_S__param_0,
	.param .u32 _Z12update_layeriiifPfS_S_S__param_1,
	.param .u32 _Z12update_layeriiifPfS_S_S__param_2,
	.param .f32 _Z12update_layeriiifPfS_S_S__param_3,
	.param .u64 .ptr .align 1 _Z12update_layeriiifPfS_S_S__param_4,
	.param .u64 .ptr .align 1 _Z12update_layeriiifPfS_S_S__param_5,
	.param .u64 .ptr .align 1 _Z12update_layeriiifPfS_S_S__param_6,
	.param .u64 .ptr .align 1 _Z12update_layeriiifPfS_S_S__param_7
)
{
	.reg .pred 	%p<13>;
	.reg .b32 	%r<44>;
	.reg .b32 	%f<109>;
	.reg .b64 	%rd<58>;

	ld.param.u32 	%r20, [_Z12update_layeriiifPfS_S_S__param_0];
	ld.param.u32 	%r21, [_Z12update_layeriiifPfS_S_S__param_1];
	ld.param.u32 	%r22, [_Z12update_layeriiifPfS_S_S__param_2];
	ld.param.f32 	%f25, [_Z12update_layeriiifPfS_S_S__param_3];
	ld.param.u64 	%rd4, [_Z12update_layeriiifPfS_S_S__param_5];
	ld.param.u64 	%rd5, [_Z12update_layeriiifPfS_S_S__param_6];
	ld.param.u64 	%rd6, [_Z12update_layeriiifPfS_S_S__param_7];
	cvta.to.global.u64 	%rd1, %rd6;
	cvta.to.global.u64 	%rd2, %rd5;
	mov.u32 	%r23, %ctaid.x;
	mov.u32 	%r24, %ntid.x;
	mov.u32 	%r25, %tid.x;
	mad.lo.s32 	%r1, %r23, %r24, %r25;
	mov.u32 	%r26, %ctaid.y;
	mov.u32 	%r27, %ntid.y;
	mov.u32 	%r28, %tid.y;
	mad.lo.s32 	%r2, %r26, %r27, %r28;
	setp.ge.s32 	%p1, %r2, %r21;
	setp.ge.s32 	%p2, %r1, %r20;
	or.pred  	%p3, %p2, %p1;
	@%p3 bra 	$L__BB3_14;
	setp.lt.s32 	%p4, %r22, 1;
	mov.f32 	%f107, 0f00000000;
	mov.f32 	%f108, %f107;
	@%p4 bra 	$L__BB3_13;
	and.b32  	%r3, %r22, 7;
	setp.lt.u32 	%p5, %r22, 8;
	mov.f32 	%f108, 0f00000000;
	mov.b32 	%r42, 0;
	mov.f32 	%f107, %f108;
	@%p5 bra 	$L__BB3_5;
	and.b32  	%r42, %r22, 2147483640;
	neg.s32 	%r40, %r42;
	shl.b32 	%r6, %r20, 3;
	shl.b32 	%r7, %r21, 3;
	mov.f32 	%f108, 0f00000000;
	mul.wide.s32 	%rd11, %r21, 4;
	mul.wide.s32 	%rd13, %r20, 4;
	mov.u32 	%r38, %r2;
	mov.u32 	%r39, %r1;
$L__BB3_4:
	.pragma "nounroll";
	mul.wide.s32 	%rd7, %r38, 4;
	add.s64 	%rd8, %rd2, %rd7;
	ld.global.f32 	%f30, [%rd8];
	mul.wide.s32 	%rd9, %r39, 4;
	add.s64 	%rd10, %rd1, %rd9;
	ld.global.f32 	%f31, [%rd10];
	fma.rn.f32 	%f32, %f30, %f31, %f107;
	add.f32 	%f33, %f108, %f31;
	add.s64 	%rd12, %rd8, %rd11;
	ld.global.f32 	%f34, [%rd12];
	add.s64 	%rd14, %rd10, %rd13;
	ld.global.f32 	%f35, [%rd14];
	fma.rn.f32 	%f36, %f34, %f35, %f32;
	add.f32 	%f37, %f33, %f35;
	add.s64 	%rd15, %rd12, %rd11;
	ld.global.f32 	%f38, [%rd15];
	add.s64 	%rd16, %rd14, %rd13;
	ld.global.f32 	%f39, [%rd16];
	fma.rn.f32 	%f40, %f38, %f39, %f36;
	add.f32 	%f41, %f37, %f39;
	add.s64 	%rd17, %rd15, %rd11;
	ld.global.f32 	%f42, [%rd17];
	add.s64 	%rd18, %rd16, %rd13;
	ld.global.f32 	%f43, [%rd18];
	fma.rn.f32 	%f44, %f42, %f43, %f40;
	add.f32 	%f45, %f41, %f43;
	add.s64 	%rd19, %rd17, %rd11;
	ld.global.f32 	%f46, [%rd19];
	add.s64 	%rd20, %rd18, %rd13;
	ld.global.f32 	%f47, [%rd20];
	fma.rn.f32 	%f48, %f46, %f47, %f44;
	add.f32 	%f49, %f45, %f47;
	add.s64 	%rd21, %rd19, %rd11;
	ld.global.f32 	%f50, [%rd21];
	add.s64 	%rd22, %rd20, %rd13;
	ld.global.f32 	%f51, [%rd22];
	fma.rn.f32 	%f52, %f50, %f51, %f48;
	add.f32 	%f53, %f49, %f51;
	add.s64 	%rd23, %rd21, %rd11;
	ld.global.f32 	%f54, [%rd23];
	add.s64 	%rd24, %rd22, %rd13;
	ld.global.f32 	%f55, [%rd24];
	fma.rn.f32 	%f56, %f54, %f55, %f52;
	add.f32 	%f57, %f53, %f55;
	add.s64 	%rd25, %rd23, %rd11;
	ld.global.f32 	%f58, [%rd25];
	add.s64 	%rd26, %rd24, %rd13;
	ld.global.f32 	%f59, [%rd26];
	fma.rn.f32 	%f107, %f58, %f59, %f56;
	add.f32 	%f108, %f57, %f59;
	add.s32 	%r40, %r40, 8;
	add.s32 	%r39, %r39, %r6;
	add.s32 	%r38, %r38, %r7;
	setp.ne.s32 	%p6, %r40, 0;
	@%p6 bra 	$L__BB3_4;
$L__BB3_5:
	setp.eq.s32 	%p7, %r3, 0;
	@%p7 bra 	$L__BB3_13;
	and.b32  	%r15, %r22, 3;
	setp.lt.u32 	%p8, %r3, 4;
	@%p8 bra 	$L__BB3_8;
	mad.lo.s32 	%r30, %r42, %r21, %r2;
	mul.wide.s32 	%rd27, %r30, 4;
	add.s64 	%rd28, %rd2, %rd27;
	ld.global.f32 	%f61, [%rd28];
	mad.lo.s32 	%r31, %r42, %r20, %r1;
	mul.wide.s32 	%rd29, %r31, 4;
	add.s64 	%rd30, %rd1, %rd29;
	ld.global.f32 	%f62, [%rd30];
	fma.rn.f32 	%f63, %f61, %f62, %f107;
	add.f32 	%f64, %f108, %f62;
	mul.wide.s32 	%rd31, %r21, 4;
	add.s64 	%rd32, %rd28, %rd31;
	ld.global.f32 	%f65, [%rd32];
	mul.wide.s32 	%rd33, %r20, 4;
	add.s64 	%rd34, %rd30, %rd33;
	ld.global.f32 	%f66, [%rd34];
	fma.rn.f32 	%f67, %f65, %f66, %f63;
	add.f32 	%f68, %f64, %f66;
	add.s64 	%rd35, %rd32, %rd31;
	ld.global.f32 	%f69, [%rd35];
	add.s64 	%rd36, %rd34, %rd33;
	ld.global.f32 	%f70, [%rd36];
	fma.rn.f32 	%f71, %f69, %f70, %f67;
	add.f32 	%f72, %f68, %f70;
	add.s64 	%rd37, %rd35, %rd31;
	ld.global.f32 	%f73, [%rd37];
	add.s64 	%rd38, %rd36, %rd33;
	ld.global.f32 	%f74, [%rd38];
	fma.rn.f32 	%f107, %f73, %f74, %f71;
	add.f32 	%f108, %f72, %f74;
	add.s32 	%r42, %r42, 4;
$L__BB3_8:
	setp.eq.s32 	%p9, %r15, 0;
	@%p9 bra 	$L__BB3_13;
	setp.eq.s32 	%p10, %r15, 1;
	@%p10 bra 	$L__BB3_11;
	mad.lo.s32 	%r32, %r42, %r21, %r2;
	mul.wide.s32 	%rd39, %r32, 4;
	add.s64 	%rd40, %rd2, %rd39;
	ld.global.f32 	%f76, [%rd40];
	mad.lo.s32 	%r33, %r42, %r20, %r1;
	mul.wide.s32 	%rd41, %r33, 4;
	add.s64 	%rd42, %rd1, %rd41;
	ld.global.f32 	%f77, [%rd42];
	fma.rn.f32 	%f78, %f76, %f77, %f107;
	add.f32 	%f79, %f108, %f77;
	mul.wide.s32 	%rd43, %r21, 4;
	add.s64 	%rd44, %rd40, %rd43;
	ld.global.f32 	%f80, [%rd44];
	mul.wide.s32 	%rd45, %r20, 4;
	add.s64 	%rd46, %rd42, %rd45;
	ld.global.f32 	%f81, [%rd46];
	fma.rn.f32 	%f107, %f80, %f81, %f78;
	add.f32 	%f108, %f79, %f81;
	add.s32 	%r42, %r42, 2;
$L__BB3_11:
	and.b32  	%r34, %r22, 1;
	setp.eq.b32 	%p11, %r34, 1;
	not.pred 	%p12, %p11;
	@%p12 bra 	$L__BB3_13;
	mad.lo.s32 	%r35, %r42, %r21, %r2;
	mul.wide.s32 	%rd47, %r35, 4;
	add.s64 	%rd48, %rd2, %rd47;
	ld.global.f32 	%f82, [%rd48];
	mad.lo.s32 	%r36, %r42, %r20, %r1;
	mul.wide.s32 	%rd49, %r36, 4;
	add.s64 	%rd50, %rd1, %rd49;
	ld.global.f32 	%f83, [%rd50];
	fma.rn.f32 	%f107, %f82, %f83, %f107;
	add.f32 	%f108, %f108, %f83;
$L__BB3_13:
	ld.param.u64 	%rd57, [_Z12update_layeriiifPfS_S_S__param_4];
	mul.f32 	%f84, %f25, %f107;
	cvt.rn.f32.s32 	%f85, %r22;
	div.rn.f32 	%f86, %f84, %f85;
	mad.lo.s32 	%r37, %r2, %r20, %r1;
	cvta.to.global.u64 	%rd51, %rd57;
	mul.wide.s32 	%rd52, %r37, 4;
	add.s64 	%rd53, %rd51, %rd52;
	ld.global.f32 	%f87, [%rd53];
	sub.f32 	%f88, %f87, %f86;
	st.global.f32 	[%rd53], %f88;
	mul.f32 	%f89, %f25, %f108;
	div.rn.f32 	%f90, %f89, %f85;
	cvta.to.global.u64 	%rd54, %rd4;
	mul.wide.s32 	%rd55, %r1, 4;
	add.s64 	%rd56, %rd54, %rd55;
	ld.global.f32 	%f91, [%rd56];
	sub.f32 	%f92, %f91, %f90;
	st.global.f32 	[%rd56], %f92;
$L__BB3_14:
	ret;

}
	// .globl	_Z7softmaxiiPfS_
.visible .entry _Z7softmaxiiPfS_(
	.param .u32 _Z7softmaxiiPfS__param_0,
	.param .u32 _Z7softmaxiiPfS__param_1,
	.param .u64 .ptr .align 1 _Z7softmaxiiPfS__param_2,
	.param .u64 .ptr .align 1 _Z7softmaxiiPfS__param_3
)
{
	.reg .pred 	%p<22>;
	.reg .b32 	%r<97>;
	.reg .b32 	%f<306>;
	.reg .b64 	%rd<58>;

	ld.param.u32 	%r33, [_Z7softmaxiiPfS__param_0];
	ld.param.u32 	%r34, [_Z7softmaxiiPfS__param_1];
	ld.param.u64 	%rd13, [_Z7softmaxiiPfS__param_2];
	ld.param.u64 	%rd12, [_Z7softmaxiiPfS__param_3];
	cvta.to.global.u64 	%rd1, %rd13;
	mov.u32 	%r35, %ctaid.x;
	mov.u32 	%r36, %ntid.x;
	mov.u32 	%r37, %tid.x;
	mad.lo.s32 	%r1, %r35, %r36, %r37;
	mov.u32 	%r38, %ctaid.y;
	mov.u32 	%r39, %ntid.y;
	mov.u32 	%r40, %tid.y;
	mad.lo.s32 	%r2, %r38, %r39, %r40;
	setp.ge.s32 	%p1, %r2, %r34;
	setp.ge.s32 	%p2, %r1, %r33;
	or.pred  	%p3, %p2, %p1;
	@%p3 bra 	$L__BB4_28;
	mul.lo.s32 	%r3, %r2, %r33;
	mul.wide.s32 	%rd14, %r3, 4;
	add.s64 	%rd2, %rd1, %rd14;
	ld.global.f32 	%f296, [%rd2];
	setp.lt.s32 	%p4, %r33, 2;
	@%p4 bra 	$L__BB4_15;
	add.s32 	%r4, %r33, -1;
	add.s32 	%r42, %r33, -2;
	and.b32  	%r5, %r4, 15;
	setp.lt.u32 	%p5, %r42, 15;
	mov.b32 	%r88, 1;
	@%p5 bra 	$L__BB4_6;
	and.b32  	%r44, %r4, -16;
	neg.s32 	%r92, %r44;
	add.s32 	%r45, %r3, 1;
	mul.wide.u32 	%rd15, %r45, 4;
	add.s64 	%rd16, %rd15, %rd1;
	add.s64 	%rd56, %rd16, 32;
	mov.b32 	%r91, 0;
$L__BB4_4:
	.pragma "nounroll";
	ld.global.f32 	%f28, [%rd56+-32];
	max.f32 	%f29, %f296, %f28;
	ld.global.f32 	%f30, [%rd56+-28];
	max.f32 	%f31, %f29, %f30;
	ld.global.f32 	%f32, [%rd56+-24];
	max.f32 	%f33, %f31, %f32;
	ld.global.f32 	%f34, [%rd56+-20];
	max.f32 	%f35, %f33, %f34;
	ld.global.f32 	%f36, [%rd56+-16];
	max.f32 	%f37, %f35, %f36;
	ld.global.f32 	%f38, [%rd56+-12];
	max.f32 	%f39, %f37, %f38;
	ld.global.f32 	%f40, [%rd56+-8];
	max.f32 	%f41, %f39, %f40;
	ld.global.f32 	%f42, [%rd56+-4];
	max.f32 	%f43, %f41, %f42;
	ld.global.f32 	%f44, [%rd56];
	max.f32 	%f45, %f43, %f44;
	ld.global.f32 	%f46, [%rd56+4];
	max.f32 	%f47, %f45, %f46;
	ld.global.f32 	%f48, [%rd56+8];
	max.f32 	%f49, %f47, %f48;
	ld.global.f32 	%f50, [%rd56+12];
	max.f32 	%f51, %f49, %f50;
	ld.global.f32 	%f52, [%rd56+16];
	max.f32 	%f53, %f51, %f52;
	ld.global.f32 	%f54, [%rd56+20];
	max.f32 	%f55, %f53, %f54;
	ld.global.f32 	%f56, [%rd56+24];
	max.f32 	%f57, %f55, %f56;
	ld.global.f32 	%f58, [%rd56+28];
	max.f32 	%f296, %f57, %f58;
	add.s32 	%r92, %r92, 16;
	add.s32 	%r91, %r91, 16;
	add.s64 	%rd56, %rd56, 64;
	setp.eq.s32 	%p6, %r92, 0;
	@%p6 bra 	$L__BB4_5;
	bra.uni 	$L__BB4_4;
$L__BB4_5:
	add.s32 	%r88, %r91, 1;
$L__BB4_6:
	setp.eq.s32 	%p7, %r5, 0;
	@%p7 bra 	$L__BB4_15;
	and.b32  	%r9, %r4, 7;
	setp.lt.u32 	%p8, %r5, 8;
	@%p8 bra 	$L__BB4_9;
	add.s32 	%r46, %r88, %r3;
	mul.wide.u32 	%rd17, %r46, 4;
	add.s64 	%rd18, %rd1, %rd17;
	ld.global.f32 	%f60, [%rd18];
	max.f32 	%f61, %f296, %f60;
	cvt.u64.u32 	%rd19, %r3;
	cvt.u64.u32 	%rd20, %r88;
	add.s64 	%rd21, %rd20, %rd19;
	shl.b64 	%rd22, %rd21, 2;
	add.s64 	%rd23, %rd1, %rd22;
	ld.global.f32 	%f62, [%rd23+4];
	max.f32 	%f63, %f61, %f62;
	ld.global.f32 	%f64, [%rd23+8];
	max.f32 	%f65, %f63, %f64;
	ld.global.f32 	%f66, [%rd23+12];
	max.f32 	%f67, %f65, %f66;
	ld.global.f32 	%f68, [%rd23+16];
	max.f32 	%f69, %f67, %f68;
	ld.global.f32 	%f70, [%rd23+20];
	max.f32 	%f71, %f69, %f70;
	ld.global.f32 	%f72, [%rd23+24];
	max.f32 	%f73, %f71, %f72;
	ld.global.f32 	%f74, [%rd23+28];
	max.f32 	%f296, %f73, %f74;
	add.s32 	%r88, %r88, 8;
$L__BB4_9:
	setp.eq.s32 	%p9, %r9, 0;
	@%p9 bra 	$L__BB4_15;
	and.b32  	%r12, %r4, 3;
	setp.lt.u32 	%p10, %r9, 4;
	@%p10 bra 	$L__BB4_12;
	add.s32 	%r47, %r88, %r3;
	mul.wide.u32 	%rd24, %r47, 4;
	add.s64 	%rd25, %rd1, %rd24;
	ld.global.f32 	%f76, [%rd25];
	max.f32 	%f77, %f296, %f76;
	cvt.u64.u32 	%rd26, %r3;
	cvt.u64.u32 	%rd27, %r88;
	add.s64 	%rd28, %rd27, %rd26;
	shl.b64 	%rd29, %rd28, 2;
	add.s64 	%rd30, %rd1, %rd29;
	ld.global.f32 	%f78, [%rd30+4];
	max.f32 	%f79, %f77, %f78;
	ld.global.f32 	%f80, [%rd30+8];
	max.f32 	%f81, %f79, %f80;
	ld.global.f32 	%f82, [%rd30+12];
	max.f32 	%f296, %f81, %f82;
	add.s32 	%r88, %r88, 4;
$L__BB4_12:
	setp.eq.s32 	%p11, %r12, 0;
	@%p11 bra 	$L__BB4_15;
	add.s32 	%r48, %r88, %r3;
	mul.wide.u32 	%rd31, %r48, 4;
	add.s64 	%rd55, %rd1, %rd31;
	neg.s32 	%r90, %r12;
$L__BB4_14:
	.pragma "nounroll";
	ld.global.f32 	%f83, [%rd55];
	max.f32 	%f296, %f296, %f83;
	add.s64 	%rd55, %rd55, 4;
	add.s32 	%r90, %r90, 1;
	setp.ne.s32 	%p12, %r90, 0;
	@%p12 bra 	$L__BB4_14;
$L__BB4_15:
	setp.lt.s32 	%p13, %r33, 1;
	mov.f32 	%f305, 0f00000000;
	@%p13 bra 	$L__BB4_27;
	and.b32  	%r18, %r33, 7;
	setp.lt.u32 	%p14, %r33, 8;
	mov.f32 	%f305, 0f00000000;
	mov.b32 	%r94, 0;
	@%p14 bra 	$L__BB4_19;
	and.b32  	%r94, %r33, 2147483640;
	neg.s32 	%r93, %r94;
	mul.wide.u32 	%rd32, %r3, 4;
	add.s64 	%rd33, %rd32, %rd1;
	add.s64 	%rd57, %rd33, 16;
	mov.f32 	%f305, 0f00000000;
$L__BB4_18:
	.pragma "nounroll";
	ld.global.f32 	%f88, [%rd57+-16];
	sub.f32 	%f89, %f88, %f296;
	fma.rn.f32 	%f90, %f89, 0f3BBB989D, 0f3F000000;
	cvt.sat.f32.f32 	%f91, %f90;
	mov.f32 	%f92, 0f4B400001;
	mov.f32 	%f93, 0f437C0000;
	fma.rm.f32 	%f94, %f91, %f93, %f92;
	add.f32 	%f95, %f94, 0fCB40007F;
	neg.f32 	%f96, %f95;
	fma.rn.f32 	%f97, %f89, 0f3FB8AA3B, %f96;
	fma.rn.f32 	%f98, %f89, 0f32A57060, %f97;
	mov.b32 	%r50, %f94;
	shl.b32 	%r51, %r50, 23;
	mov.b32 	%f99, %r51;
	ex2.approx.ftz.f32 	%f100, %f98;
	fma.rn.f32 	%f101, %f100, %f99, %f305;
	ld.global.f32 	%f102, [%rd57+-12];
	sub.f32 	%f103, %f102, %f296;
	fma.rn.f32 	%f104, %f103, 0f3BBB989D, 0f3F000000;
	cvt.sat.f32.f32 	%f105, %f104;
	fma.rm.f32 	%f106, %f105, %f93, %f92;
	add.f32 	%f107, %f106, 0fCB40007F;
	neg.f32 	%f108, %f107;
	fma.rn.f32 	%f109, %f103, 0f3FB8AA3B, %f108;
	fma.rn.f32 	%f110, %f103, 0f32A57060, %f109;
	mov.b32 	%r52, %f106;
	shl.b32 	%r53, %r52, 23;
	mov.b32 	%f111, %r53;
	ex2.approx.ftz.f32 	%f112, %f110;
	fma.rn.f32 	%f113, %f112, %f111, %f101;
	ld.global.f32 	%f114, [%rd57+-8];
	sub.f32 	%f115, %f114, %f296;
	fma.rn.f32 	%f116, %f115, 0f3BBB989D, 0f3F000000;
	cvt.sat.f32.f32 	%f117, %f116;
	fma.rm.f32 	%f118, %f117, %f93, %f92;
	add.f32 	%f119, %f118, 0fCB40007F;
	neg.f32 	%f120, %f119;
	fma.rn.f32 	%f121, %f115, 0f3FB8AA3B, %f120;
	fma.rn.f32 	%f122, %f115, 0f32A57060, %f121;
	mov.b32 	%r54, %f118;
	shl.b32 	%r55, %r54, 23;
	mov.b32 	%f123, %r55;
	ex2.approx.ftz.f32 	%f124, %f122;
	fma.rn.f32 	%f125, %f124, %f123, %f113;
	ld.global.f32 	%f126, [%rd57+-4];
	sub.f32 	%f127, %f126, %f296;
	fma.rn.f32 	%f128, %f127, 0f3BBB989D, 0f3F000000;
	cvt.sat.f32.f32 	%f129, %f128;
	fma.rm.f32 	%f130, %f129, %f93, %f92;
	add.f32 	%f131, %f130, 0fCB40007F;
	neg.f32 	%f132, %f131;
	fma.rn.f32 	%f133, %f127, 0f3FB8AA3B, %f132;
	fma.rn.f32 	%f134, %f127, 0f32A57060, %f133;
	mov.b32 	%r56, %f130;
	shl.b32 	%r57, %r56, 23;
	mov.b32 	%f135, %r57;
	ex2.approx.ftz.f32 	%f136, %f134;
	fma.rn.f32 	%f137, %f136, %f135, %f125;
	ld.global.f32 	%f138, [%rd57];
	sub.f32 	%f139, %f138, %f296;
	fma.rn.f32 	%f140, %f139, 0f3BBB989D, 0f3F000000;
	cvt.sat.f32.f32 	%f141, %f140;
	fma.rm.f32 	%f142, %f141, %f93, %f92;
	add.f32 	%f143, %f142, 0fCB40007F;
	neg.f32 	%f144, %f143;
	fma.rn.f32 	%f145, %f139, 0f3FB8AA3B, %f144;
	fma.rn.f32 	%f146, %f139, 0f32A57060, %f145;
	mov.b32 	%r58, %f142;
	shl.b32 	%r59, %r58, 23;
	mov.b32 	%f147, %r59;
	ex2.approx.ftz.f32 	%f148, %f146;
	fma.rn.f32 	%f149, %f148, %f147, %f137;
	ld.global.f32 	%f150, [%rd57+4];
	sub.f32 	%f151, %f150, %f296;
	fma.rn.f32 	%f152, %f151, 0f3BBB989D, 0f3F000000;
	cvt.sat.f32.f32 	%f153, %f152;
	fma.rm.f32 	%f154, %f153, %f93, %f92;
	add.f32 	%f155, %f154, 0fCB40007F;
	neg.f32 	%f156, %f155;
	fma.rn.f32 	%f157, %f151, 0f3FB8AA3B, %f156;
	fma.rn.f32 	%f158, %f151, 0f32A57060, %f157;
	mov.b32 	%r60, %f154;
	shl.b32 	%r61, %r60, 23;
	mov.b32 	%f159, %r61;
	ex2.approx.ftz.f32 	%f160, %f158;
	fma.rn.f32 	%f161, %f160, %f159, %f149;
	ld.global.f32 	%f162, [%rd57+8];
	sub.f32 	%f163, %f162, %f296;
	fma.rn.f32 	%f164, %f163, 0f3BBB989D, 0f3F000000;
	cvt.sat.f32.f32 	%f165, %f164;
	fma.rm.f32 	%f166, %f165, %f93, %f92;
	add.f32 	%f167, %f166, 0fCB40007F;
	neg.f32 	%f168, %f167;
	fma.rn.f32 	%f169, %f163, 0f3FB8AA3B, %f168;
	fma.rn.f32 	%f170, %f163, 0f32A57060, %f169;
	mov.b32 	%r62, %f166;
	shl.b32 	%r63, %r62, 23;
	mov.b32 	%f171, %r63;
	ex2.approx.ftz.f32 	%f172, %f170;
	fma.rn.f32 	%f173, %f172, %f171, %f161;
	ld.global.f32 	%f174, [%rd57+12];
	sub.f32 	%f175, %f174, %f296;
	fma.rn.f32 	%f176, %f175, 0f3BBB989D, 0f3F000000;
	cvt.sat.f32.f32 	%f177, %f176;
	fma.rm.f32 	%f178, %f177, %f93, %f92;
	add.f32 	%f179, %f178, 0fCB40007F;
	neg.f32 	%f180, %f179;
	fma.rn.f32 	%f181, %f175, 0f3FB8AA3B, %f180;
	fma.rn.f32 	%f182, %f175, 0f32A57060, %f181;
	mov.b32 	%r64, %f178;
	shl.b32 	%r65, %r64, 23;
	mov.b32 	%f183, %r65;
	ex2.approx.ftz.f32 	%f184, %f182;
	fma.rn.f32 	%f305, %f184, %f183, %f173;
	add.s32 	%r93, %r93, 8;
	add.s64 	%rd57, %rd57, 32;
	setp.ne.s32 	%p15, %r93, 0;
	@%p15 bra 	$L__BB4_18;
$L__BB4_19:
	setp.eq.s32 	%p16, %r18, 0;
	@%p16 bra 	$L__BB4_27;
	and.b32  	%r28, %r33, 3;
	setp.lt.u32 	%p17, %r18, 4;
	@%p17 bra 	$L__BB4_22;
	add.s32 	%r66, %r94, %r3;
	mul.wide.u32 	%rd34, %r66, 4;
	add.s64 	%rd35, %rd1, %rd34;
	ld.global.f32 	%f186, [%rd35];
	sub.f32 	%f187, %f186, %f296;
	fma.rn.f32 	%f188, %f187, 0f3BBB989D, 0f3F000000;
	cvt.sat.f32.f32 	%f189, %f188;
	mov.f32 	%f190, 0f4B400001;
	mov.f32 	%f191, 0f437C0000;
	fma.rm.f32 	%f192, %f189, %f191, %f190;
	add.f32 	%f193, %f192, 0fCB40007F;
	neg.f32 	%f194, %f193;
	fma.rn.f32 	%f195, %f187, 0f3FB8AA3B, %f194;
	fma.rn.f32 	%f196, %f187, 0f32A57060, %f195;
	mov.b32 	%r67, %f192;
	shl.b32 	%r68, %r67, 23;
	mov.b32 	%f197, %r68;
	ex2.approx.ftz.f32 	%f198, %f196;
	fma.rn.f32 	%f199, %f198, %f197, %f305;
	cvt.u64.u32 	%rd36, %r3;
	cvt.u64.u32 	%rd37, %r94;
	add.s64 	%rd38, %rd37, %rd36;
	shl.b64 	%rd39, %rd38, 2;
	add.s64 	%rd40, %rd1, %rd39;
	ld.global.f32 	%f200, [%rd40+4];
	sub.f32 	%f201, %f200, %f296;
	fma.rn.f32 	%f202, %f201, 0f3BBB989D, 0f3F000000;
	cvt.sat.f32.f32 	%f203, %f202;
	fma.rm.f32 	%f204, %f203, %f191, %f190;
	add.f32 	%f205, %f204, 0fCB40007F;
	neg.f32 	%f206, %f205;
	fma.rn.f32 	%f207, %f201, 0f3FB8AA3B, %f206;
	fma.rn.f32 	%f208, %f201, 0f32A57060, %f207;
	mov.b32 	%r69, %f204;
	shl.b32 	%r70, %r69, 23;
	mov.b32 	%f209, %r70;
	ex2.approx.ftz.f32 	%f210, %f208;
	fma.rn.f32 	%f211, %f210, %f209, %f199;
	ld.global.f32 	%f212, [%rd40+8];
	sub.f32 	%f213, %f212, %f296;
	fma.rn.f32 	%f214, %f213, 0f3BBB989D, 0f3F000000;
	cvt.sat.f32.f32 	%f215, %f214;
	fma.rm.f32 	%f216, %f215, %f191, %f190;
	add.f32 	%f217, %f216, 0fCB40007F;
	neg.f32 	%f218, %f217;
	fma.rn.f32 	%f219, %f213, 0f3FB8AA3B, %f218;
	fma.rn.f32 	%f220, %f213, 0f32A57060, %f219;
	mov.b32 	%r71, %f216;
	shl.b32 	%r72, %r71, 23;
	mov.b32 	%f221, %r72;
	ex2.approx.ftz.f32 	%f222, %f220;
	fma.rn.f32 	%f223, %f222, %f221, %f211;
	ld.global.f32 	%f224, [%rd40+12];
	sub.f32 	%f225, %f224, %f296;
	fma.rn.f32 	%f226, %f225, 0f3BBB989D, 0f3F000000;
	cvt.sat.f32.f32 	%f227, %f226;
	fma.rm.f32 	%f228, %f227, %f191, %f190;
	add.f32 	%f229, %f228, 0fCB40007F;
	neg.f32 	%f230, %f229;
	fma.rn.f32 	%f231, %f225, 0f3FB8AA3B, %f230;
	fma.rn.f32 	%f232, %f225, 0f32A57060, %f231;
	mov.b32 	%r73, %f228;
	shl.b32 	%r74, %r73, 23;
	mov.b32 	%f233, %r74;
	ex2.approx.ftz.f32 	%f234, %f232;
	fma.rn.f32 	%f305, %f234, %f233, %f223;
	add.s32 	%r94, %r94, 4;
$L__BB4_22:
	setp.eq.s32 	%p18, %r28, 0;
	@%p18 bra 	$L__BB4_27;
	setp.eq.s32 	%p19, %r28, 1;
	@%p19 bra 	$L__BB4_25;
	add.s32 	%r75, %r94, %r3;
	mul.wide.u32 	%rd41, %r75, 4;
	add.s64 	%rd42, %rd1, %rd41;
	ld.global.f32 	%f236, [%rd42];
	sub.f32 	%f237, %f236, %f296;
	fma.rn.f32 	%f238, %f237, 0f3BBB989D, 0f3F000000;
	cvt.sat.f32.f32 	%f239, %f238;
	mov.f32 	%f240, 0f4B400001;
	mov.f32 	%f241, 0f437C0000;
	fma.rm.f32 	%f242, %f239, %f241, %f240;
	add.f32 	%f243, %f242, 0fCB40007F;
	neg.f32 	%f244, %f243;
	fma.rn.f32 	%f245, %f237, 0f3FB8AA3B, %f244;
	fma.rn.f32 	%f246, %f237, 0f32A57060, %f245;
	mov.b32 	%r76, %f242;
	shl.b32 	%r77, %r76, 23;
	mov.b32 	%f247, %r77;
	ex2.approx.ftz.f32 	%f248, %f246;
	fma.rn.f32 	%f249, %f248, %f247, %f305;
	cvt.u64.u32 	%rd43, %r3;
	cvt.u64.u32 	%rd44, %r94;
	add.s64 	%rd45, %rd44, %rd43;
	shl.b64 	%rd46, %rd45, 2;
	add.s64 	%rd47, %rd1, %rd46;
	ld.global.f32 	%f250, [%rd47+4];
	sub.f32 	%f251, %f250, %f296;
	fma.rn.f32 	%f252, %f251, 0f3BBB989D, 0f3F000000;
	cvt.sat.f32.f32 	%f253, %f252;
	fma.rm.f32 	%f254, %f253, %f241, %f240;
	add.f32 	%f255, %f254, 0fCB40007F;
	neg.f32 	%f256, %f255;
	fma.rn.f32 	%f257, %f251, 0f3FB8AA3B, %f256;
	fma.rn.f32 	%f258, %f251, 0f32A57060, %f257;
	mov.b32 	%r78, %f254;
	shl.b32 	%r79, %r78, 23;
	mov.b32 	%f259, %r79;
	ex2.approx.ftz.f32 	%f260, %f258;
	fma.rn.f32 	%f305, %f260, %f259, %f249;
	add.s32 	%r94, %r94, 2;
$L__BB4_25:
	and.b32  	%r80, %r33, 1;
	setp.eq.b32 	%p20, %r80, 1;
	not.pred 	%p21, %p20;
	@%p21 bra 	$L__BB4_27;
	add.s32 	%r81, %r94, %r3;
	mul.wide.u32 	%rd48, %r81, 4;
	add.s64 	%rd49, %rd1, %rd48;
	ld.global.f32 	%f261, [%rd49];
	sub.f32 	%f262, %f261, %f296;
	fma.rn.f32 	%f263, %f262, 0f3BBB989D, 0f3F000000;
	cvt.sat.f32.f32 	%f264, %f263;
	mov.f32 	%f265, 0f4B400001;
	mov.f32 	%f266, 0f437C0000;
	fma.rm.f32 	%f267, %f264, %f266, %f265;
	add.f32 	%f268, %f267, 0fCB40007F;
	neg.f32 	%f269, %f268;
	fma.rn.f32 	%f270, %f262, 0f3FB8AA3B, %f269;
	fma.rn.f32 	%f271, %f262, 0f32A57060, %f270;
	mov.b32 	%r82, %f267;
	shl.b32 	%r83, %r82, 23;
	mov.b32 	%f272, %r83;
	ex2.approx.ftz.f32 	%f273, %f271;
	fma.rn.f32 	%f305, %f273, %f272, %f305;
$L__BB4_27:
	add.s32 	%r84, %r3, %r1;
	mul.wide.s32 	%rd50, %r1, 4;
	add.s64 	%rd51, %rd2, %rd50;
	ld.global.f32 	%f274, [%rd51];
	sub.f32 	%f275, %f274, %f296;
	fma.rn.f32 	%f276, %f275, 0f3BBB989D, 0f3F000000;
	cvt.sat.f32.f32 	%f277, %f276;
	mov.f32 	%f278, 0f4B400001;
	mov.f32 	%f279, 0f437C0000;
	fma.rm.f32 	%f280, %f277, %f279, %f278;
	add.f32 	%f281, %f280, 0fCB40007F;
	neg.f32 	%f282, %f281;
	fma.rn.f32 	%f283, %f275, 0f3FB8AA3B, %f282;
	fma.rn.f32 	%f284, %f275, 0f32A57060, %f283;
	mov.b32 	%r85, %f280;
	shl.b32 	%r86, %r85, 23;
	mov.b32 	%f285, %r86;
	ex2.approx.ftz.f32 	%f286, %f284;
	mul.f32 	%f287, %f286, %f285;
	div.rn.f32 	%f288, %f287, %f305;
	cvta.to.global.u64 	%rd52, %rd12;
	mul.wide.s32 	%rd53, %r84, 4;
	add.s64 	%rd54, %rd52, %rd53;
	st.global.f32 	[%rd54], %f288;
$L__BB4_28:
	ret;

}
	// .globl	_Z13cross_entropyiiPfS_S_
.visible .entry _Z13cross_entropyiiPfS_S_(
	.param .u32 _Z13cross_entropyiiPfS_S__param_0,
	.param .u32 _Z13cross_entropyiiPfS_S__param_1,
	.param .u64 .ptr .align 1 _Z13cross_entropyiiPfS_S__param_2,
	.param .u64 .ptr .align 1 _Z13cross_entropyiiPfS_S__param_3,
	.param .u64 .ptr .align 1 _Z13cross_entropyiiPfS_S__param_4
)
{
	.reg .pred 	%p<19>;
	.reg .b32 	%r<105>;
	.reg .b32 	%f<19>;
	.reg .b64 	%rd<17>;
	.reg .b64 	%fd<152>;

	ld.param.u32 	%r40, [_Z13cross_entropyiiPfS_S__param_0];
	ld.param.u32 	%r41, [_Z13cross_entropyiiPfS_S__param_1];
	ld.param.u64 	%rd8, [_Z13cross_entropyiiPfS_S__param_2];
	ld.param.u64 	%rd9, [_Z13cross_entropyiiPfS_S__param_3];
	ld.param.u64 	%rd7, [_Z13cross_entropyiiPfS_S__param_4];
	cvta.to.global.u64 	%rd1, %rd8;
	cvta.to.global.u64 	%rd2, %rd9;
	mov.u32 	%r42, %ctaid.x;
	mov.u32 	%r43, %ntid.x;
	mov.u32 	%r44, %tid.x;
	mad.lo.s32 	%r1, %r42, %r43, %r44;
	setp.ge.s32 	%p1, %r1, %r41;
	@%p1 bra 	$L__BB5_30;
	setp.lt.s32 	%p2, %r40, 1;
	mov.f32 	%f18, 0f00000000;
	@%p2 bra 	$L__BB5_29;
	mul.lo.s32 	%r2, %r1, %r40;
	mov.b32 	%r46, 1127219200;
	mov.b32 	%r47, -2147483648;
	mov.b64 	%fd1, {%r47, %r46};
	setp.eq.s32 	%p3, %r40, 1;
	mov.f64 	%fd148, 0d0000000000000000;
	mov.b32 	%r100, 0;
	@%p3 bra 	$L__BB5_20;
	and.b32  	%r48, %r40, 2147483646;
	neg.s32 	%r91, %r48;
	add.s64 	%rd3, %rd1, 4;
	add.s64 	%rd4, %rd2, 4;
	mov.f32 	%f18, 0f00000000;
	mov.u32 	%r90, %r2;
$L__BB5_4:
	mul.wide.s32 	%rd10, %r90, 4;
	add.s64 	%rd5, %rd3, %rd10;
	add.s64 	%rd6, %rd4, %rd10;
	ld.global.f32 	%f2, [%rd6+-4];
	ld.global.f32 	%f13, [%rd5+-4];
	cvt.f64.f32 	%fd32, %f13;
	max.f64 	%fd142, %fd32, 0d3EB0C6F7A0B5ED8D;
	{
	.reg .b32 %temp; 
	mov.b64 	{%temp, %r92}, %fd142;
	}
	{
	.reg .b32 %temp; 
	mov.b64 	{%r93, %temp}, %fd142;
	}
	setp.gt.s32 	%p4, %r92, 1048575;
	mov.b32 	%r94, -1023;
	@%p4 bra 	$L__BB5_6;
	mul.f64 	%fd142, %fd142, 0d4350000000000000;
	{
	.reg .b32 %temp; 
	mov.b64 	{%temp, %r92}, %fd142;
	}
	{
	.reg .b32 %temp; 
	mov.b64 	{%r93, %temp}, %fd142;
	}
	mov.b32 	%r94, -1077;
$L__BB5_6:
	add.s32 	%r51, %r92, -1;
	setp.gt.u32 	%p5, %r51, 2146435070;
	@%p5 bra 	$L__BB5_10;
	shr.u32 	%r54, %r92, 20;
	add.s32 	%r95, %r94, %r54;
	and.b32  	%r55, %r92, 1048575;
	or.b32  	%r56, %r55, 1072693248;
	mov.b64 	%fd143, {%r93, %r56};
	setp.lt.u32 	%p7, %r56, 1073127583;
	@%p7 bra 	$L__BB5_9;
	{
	.reg .b32 %temp; 
	mov.b64 	{%r57, %temp}, %fd143;
	}
	{
	.reg .b32 %temp; 
	mov.b64 	{%temp, %r58}, %fd143;
	}
	add.s32 	%r59, %r58, -1048576;
	mov.b64 	%fd143, {%r57, %r59};
	add.s32 	%r95, %r95, 1;
$L__BB5_9:
	add.f64 	%fd34, %fd143, 0dBFF0000000000000;
	add.f64 	%fd35, %fd143, 0d3FF0000000000000;
	rcp.approx.ftz.f64 	%fd36, %fd35;
	neg.f64 	%fd37, %fd35;
	fma.rn.f64 	%fd38, %fd37, %fd36, 0d3FF0000000000000;
	fma.rn.f64 	%fd39, %fd38, %fd38, %fd38;
	fma.rn.f64 	%fd40, %fd39, %fd36, %fd36;
	mul.f64 	%fd41, %fd34, %fd40;
	fma.rn.f64 	%fd42, %fd34, %fd40, %fd41;
	mul.f64 	%fd43, %fd42, %fd42;
	fma.rn.f64 	%fd44, %fd43, 0d3EB1380B3AE80F1E, 0d3ED0EE258B7A8B04;
	fma.rn.f64 	%fd45, %fd44, %fd43, 0d3EF3B2669F02676F;
	fma.rn.f64 	%fd46, %fd45, %fd43, 0d3F1745CBA9AB0956;
	fma.rn.f64 	%fd47, %fd46, %fd43, 0d3F3C71C72D1B5154;
	fma.rn.f64 	%fd48, %fd47, %fd43, 0d3F624924923BE72D;
	fma.rn.f64 	%fd49, %fd48, %fd43, 0d3F8999999999A3C4;
	fma.rn.f64 	%fd50, %fd49, %fd43, 0d3FB5555555555554;
	sub.f64 	%fd51, %fd34, %fd42;
	add.f64 	%fd52, %fd51, %fd51;
	neg.f64 	%fd53, %fd42;
	fma.rn.f64 	%fd54, %fd53, %fd34, %fd52;
	mul.f64 	%fd55, %fd40, %fd54;
	mul.f64 	%fd56, %fd43, %fd50;
	fma.rn.f64 	%fd57, %fd56, %fd42, %fd55;
	xor.b32  	%r60, %r95, -2147483648;
	mov.b32 	%r61, 1127219200;
	mov.b64 	%fd58, {%r60, %r61};
	sub.f64 	%fd59, %fd58, %fd1;
	fma.rn.f64 	%fd60, %fd59, 0d3FE62E42FEFA39EF, %fd42;
	fma.rn.f64 	%fd61, %fd59, 0dBFE62E42FEFA39EF, %fd60;
	sub.f64 	%fd62, %fd61, %fd42;
	sub.f64 	%fd63, %fd57, %fd62;
	fma.rn.f64 	%fd64, %fd59, 0d3C7ABC9E3B39803F, %fd63;
	add.f64 	%fd144, %fd60, %fd64;
	bra.uni 	$L__BB5_11;
$L__BB5_10:
	fma.rn.f64 	%fd33, %fd142, 0d7FF0000000000000, 0d7FF0000000000000;
	{
	.reg .b32 %temp; 
	mov.b64 	{%temp, %r52}, %fd142;
	}
	and.b32  	%r53, %r52, 2147483647;
	setp.eq.s32 	%p6, %r53, 0;
	selp.f64 	%fd144, 0dFFF0000000000000, %fd33, %p6;
$L__BB5_11:
	cvt.f64.f32 	%fd65, %f2;
	mul.f64 	%fd66, %fd144, %fd65;
	cvt.f64.f32 	%fd67, %f18;
	sub.f64 	%fd68, %fd67, %fd66;
	cvt.rn.f32.f64 	%f3, %fd68;
	ld.global.f32 	%f4, [%rd6];
	ld.global.f32 	%f14, [%rd5];
	cvt.f64.f32 	%fd69, %f14;
	max.f64 	%fd145, %fd69, 0d3EB0C6F7A0B5ED8D;
	{
	.reg .b32 %temp; 
	mov.b64 	{%temp, %r96}, %fd145;
	}
	{
	.reg .b32 %temp; 
	mov.b64 	{%r97, %temp}, %fd145;
	}
	setp.gt.s32 	%p8, %r96, 1048575;
	mov.b32 	%r98, -1023;
	@%p8 bra 	$L__BB5_13;
	mul.f64 	%fd145, %fd145, 0d4350000000000000;
	{
	.reg .b32 %temp; 
	mov.b64 	{%temp, %r96}, %fd145;
	}
	{
	.reg .b32 %temp; 
	mov.b64 	{%r97, %temp}, %fd145;
	}
	mov.b32 	%r98, -1077;
$L__BB5_13:
	add.s32 	%r64, %r96, -1;
	setp.lt.u32 	%p9, %r64, 2146435071;
	@%p9 bra 	$L__BB5_15;
	fma.rn.f64 	%fd70, %fd145, 0d7FF0000000000000, 0d7FF0000000000000;
	{
	.reg .b32 %temp; 
	mov.b64 	{%temp, %r65}, %fd145;
	}
	and.b32  	%r66, %r65, 2147483647;
	setp.eq.s32 	%p10, %r66, 0;
	selp.f64 	%fd147, 0dFFF0000000000000, %fd70, %p10;
	bra.uni 	$L__BB5_18;
$L__BB5_15:
	shr.u32 	%r67, %r96, 20;
	add.s32 	%r99, %r98, %r67;
	and.b32  	%r68, %r96, 1048575;
	or.b32  	%r69, %r68, 1072693248;
	mov.b64 	%fd146, {%r97, %r69};
	setp.lt.u32 	%p11, %r69, 1073127583;
	@%p11 bra 	$L__BB5_17;
	{
	.reg .b32 %temp; 
	mov.b64 	{%r70, %temp}, %fd146;
	}
	{
	.reg .b32 %temp; 
	mov.b64 	{%temp, %r71}, %fd146;
	}
	add.s32 	%r72, %r71, -1048576;
	mov.b64 	%fd146, {%r70, %r72};
	add.s32 	%r99, %r99, 1;
$L__BB5_17:
	add.f64 	%fd71, %fd146, 0dBFF0000000000000;
	add.f64 	%fd72, %fd146, 0d3FF0000000000000;
	rcp.approx.ftz.f64 	%fd73, %fd72;
	neg.f64 	%fd74, %fd72;
	fma.rn.f64 	%fd75, %fd74, %fd73, 0d3FF0000000000000;
	fma.rn.f64 	%fd76, %fd75, %fd75, %fd75;
	fma.rn.f64 	%fd77, %fd76, %fd73, %fd73;
	mul.f64 	%fd78, %fd71, %fd77;
	fma.rn.f64 	%fd79, %fd71, %fd77, %fd78;
	mul.f64 	%fd80, %fd79, %fd79;
	fma.rn.f64 	%fd81, %fd80, 0d3EB1380B3AE80F1E, 0d3ED0EE258B7A8B04;
	fma.rn.f64 	%fd82, %fd81, %fd80, 0d3EF3B2669F02676F;
	fma.rn.f64 	%fd83, %fd82, %fd80, 0d3F1745CBA9AB0956;
	fma.rn.f64 	%fd84, %fd83, %fd80, 0d3F3C71C72D1B5154;
	fma.rn.f64 	%fd85, %fd84, %fd80, 0d3F624924923BE72D;
	fma.rn.f64 	%fd86, %fd85, %fd80, 0d3F8999999999A3C4;
	fma.rn.f64 	%fd87, %fd86, %fd80, 0d3FB5555555555554;
	sub.f64 	%fd88, %fd71, %fd79;
	add.f64 	%fd89, %fd88, %fd88;
	neg.f64 	%fd90, %fd79;
	fma.rn.f64 	%fd91, %fd90, %fd71, %fd89;
	mul.f64 	%fd92, %fd77, %fd91;
	mul.f64 	%fd93, %fd80, %fd87;
	fma.rn.f64 	%fd94, %fd93, %fd79, %fd92;
	xor.b32  	%r73, %r99, -2147483648;
	mov.b32 	%r74, 1127219200;
	mov.b64 	%fd95, {%r73, %r74};
	sub.f64 	%fd96, %fd95, %fd1;
	fma.rn.f64 	%fd97, %fd96, 0d3FE62E42FEFA39EF, %fd79;
	fma.rn.f64 	%fd98, %fd96, 0dBFE62E42FEFA39EF, %fd97;
	sub.f64 	%fd99, %fd98, %fd79;
	sub.f64 	%fd100, %fd94, %fd99;
	fma.rn.f64 	%fd101, %fd96, 0d3C7ABC9E3B39803F, %fd100;
	add.f64 	%fd147, %fd97, %fd101;
$L__BB5_18:
	cvt.f64.f32 	%fd102, %f4;
	mul.f64 	%fd103, %fd147, %fd102;
	cvt.f64.f32 	%fd104, %f3;
	sub.f64 	%fd105, %fd104, %fd103;
	cvt.rn.f32.f64 	%f18, %fd105;
	add.s32 	%r91, %r91, 2;
	add.s32 	%r90, %r90, 2;
	setp.ne.s32 	%p12, %r91, 0;
	@%p12 bra 	$L__BB5_4;
	cvt.f64.f32 	%fd148, %f18;
	and.b32  	%r100, %r40, 2147483646;
$L__BB5_20:
	and.b32  	%r75, %r40, 1;
	setp.eq.b32 	%p13, %r75, 1;
	not.pred 	%p14, %p13;
	@%p14 bra 	$L__BB5_29;
	add.s32 	%r77, %r100, %r2;
	mul.wide.s32 	%rd11, %r77, 4;
	add.s64 	%rd12, %rd2, %rd11;
	ld.global.f32 	%f7, [%rd12];
	add.s64 	%rd13, %rd1, %rd11;
	ld.global.f32 	%f15, [%rd13];
	cvt.f64.f32 	%fd106, %f15;
	max.f64 	%fd149, %fd106, 0d3EB0C6F7A0B5ED8D;
	{
	.reg .b32 %temp; 
	mov.b64 	{%temp, %r101}, %fd149;
	}
	{
	.reg .b32 %temp; 
	mov.b64 	{%r102, %temp}, %fd149;
	}
	setp.gt.s32 	%p15, %r101, 1048575;
	mov.b32 	%r103, -1023;
	@%p15 bra 	$L__BB5_23;
	mul.f64 	%fd149, %fd149, 0d4350000000000000;
	{
	.reg .b32 %temp; 
	mov.b64 	{%temp, %r101}, %fd149;
	}
	{
	.reg .b32 %temp; 
	mov.b64 	{%r102, %temp}, %fd149;
	}
	mov.b32 	%r103, -1077;
$L__BB5_23:
	add.s32 	%r79, %r101, -1;
	setp.lt.u32 	%p16, %r79, 2146435071;
	@%p16 bra 	$L__BB5_25;
	fma.rn.f64 	%fd107, %fd149, 0d7FF0000000000000, 0d7FF0000000000000;
	{
	.reg .b32 %temp; 
	mov.b64 	{%temp, %r80}, %fd149;
	}
	and.b32  	%r81, %r80, 2147483647;
	setp.eq.s32 	%p17, %r81, 0;
	selp.f64 	%fd151, 0dFFF0000000000000, %fd107, %p17;
	bra.uni 	$L__BB5_28;
$L__BB5_25:
	shr.u32 	%r82, %r101, 20;
	add.s32 	%r104, %r103, %r82;
	and.b32  	%r83, %r101, 1048575;
	or.b32  	%r84, %r83, 1072693248;
	mov.b64 	%fd150, {%r102, %r84};
	setp.lt.u32 	%p18, %r84, 1073127583;
	@%p18 bra 	$L__BB5_27;
	{
	.reg .b32 %temp; 
	mov.b64 	{%r85, %temp}, %fd150;
	}
	{
	.reg .b32 %temp; 
	mov.b64 	{%temp, %r86}, %fd150;
	}
	add.s32 	%r87, %r86, -1048576;
	mov.b64 	%fd150, {%r85, %r87};
	add.s32 	%r104, %r104, 1;
$L__BB5_27:
	add.f64 	%fd108, %fd150, 0dBFF0000000000000;
	add.f64 	%fd109, %fd150, 0d3FF0000000000000;
	rcp.approx.ftz.f64 	%fd110, %fd109;
	neg.f64 	%fd111, %fd109;
	fma.rn.f64 	%fd112, %fd111, %fd110, 0d3FF0000000000000;
	fma.rn.f64 	%fd113, %fd112, %fd112, %fd112;
	fma.rn.f64 	%fd114, %fd113, %fd110, %fd110;
	mul.f64 	%fd115, %fd108, %fd114;
	fma.rn.f64 	%fd116, %fd108, %fd114, %fd115;
	mul.f64 	%fd117, %fd116, %fd116;
	fma.rn.f64 	%fd118, %fd117, 0d3EB1380B3AE80F1E, 0d3ED0EE258B7A8B04;
	fma.rn.f64 	%fd119, %fd118, %fd117, 0d3EF3B2669F02676F;
	fma.rn.f64 	%fd120, %fd119, %fd117, 0d3F1745CBA9AB0956;
	fma.rn.f64 	%fd121, %fd120, %fd117, 0d3F3C71C72D1B5154;
	fma.rn.f64 	%fd122, %fd121, %fd117, 0d3F624924923BE72D;
	fma.rn.f64 	%fd123, %fd122, %fd117, 0d3F8999999999A3C4;
	fma.rn.f64 	%fd124, %fd123, %fd117, 0d3FB5555555555554;
	sub.f64 	%fd125, %fd108, %fd116;
	add.f64 	%fd126, %fd125, %fd125;
	neg.f64 	%fd127, %fd116;
	fma.rn.f64 	%fd128, %fd127, %fd108, %fd126;
	mul.f64 	%fd129, %fd114, %fd128;
	mul.f64 	%fd130, %fd117, %fd124;
	fma.rn.f64 	%fd131, %fd130, %fd116, %fd129;
	xor.b32  	%r88, %r104, -2147483648;
	mov.b32 	%r89, 1127219200;
	mov.b64 	%fd132, {%r88, %r89};
	sub.f64 	%fd133, %fd132, %fd1;
	fma.rn.f64 	%fd134, %fd133, 0d3FE62E42FEFA39EF, %fd116;
	fma.rn.f64 	%fd135, %fd133, 0dBFE62E42FEFA39EF, %fd134;
	sub.f64 	%fd136, %fd135, %fd116;
	sub.f64 	%fd137, %fd131, %fd136;
	fma.rn.f64 	%fd138, %fd133, 0d3C7ABC9E3B39803F, %fd137;
	add.f64 	%fd151, %fd134, %fd138;
$L__BB5_28:
	cvt.f64.f32 	%fd139, %f7;
	mul.f64 	%fd140, %fd151, %fd139;
	sub.f64 	%fd141, %fd148, %fd140;
	cvt.rn.f32.f64 	%f18, %fd141;
$L__BB5_29:
	cvta.to.global.u64 	%rd14, %rd7;
	mul.wide.s32 	%rd15, %r1, 4;
	add.s64 	%rd16, %rd14, %rd15;
	st.global.f32 	[%rd16], %f18;
$L__BB5_30:
	ret;

}
	// .globl	_Z23cross_entropy_backwardsiiPfS_S_
.visible .entry _Z23cross_entropy_backwardsiiPfS_S_(
	.param .u32 _Z23cross_entropy_backwardsiiPfS_S__param_0,
	.param .u32 _Z23cross_entropy_backwardsiiPfS_S__param_1,
	.param .u64 .ptr .align 1 _Z23cross_entropy_backwardsiiPfS_S__param_2,
	.param .u64 .ptr .align 1 _Z23cross_entropy_backwardsiiPfS_S__param_3,
	.param .u64 .ptr .align 1 _Z23cross_entropy_backwardsiiPfS_S__param_4
)
{
	.reg .pred 	%p<4>;
	.reg .b32 	%r<12>;
	.reg .b32 	%f<4>;
	.reg .b64 	%rd<11>;

	ld.param.u32 	%r3, [_Z23cross_entropy_backwardsiiPfS_S__param_0];
	ld.param.u32 	%r4, [_Z23cross_entropy_backwardsiiPfS_S__param_1];
	ld.param.u64 	%rd1, [_Z23cross_entropy_backwardsiiPfS_S__param_2];
	ld.param.u64 	%rd2, [_Z23cross_entropy_backwardsiiPfS_S__param_3];
	ld.param.u64 	%rd3, [_Z23cross_entropy_backwardsiiPfS_S__param_4];
	mov.u32 	%r5, %ctaid.x;
	mov.u32 	%r6, %ntid.x;
	mov.u32 	%r7, %tid.x;
	mad.lo.s32 	%r1, %r5, %r6, %r7;
	mov.u32 	%r8, %ctaid.y;
	mov.u32 	%r9, %ntid.y;
	mov.u32 	%r10, %tid.y;
	mad.lo.s32 	%r2, %r8, %r9, %r10;
	setp.ge.s32 	%p1, %r2, %r4;
	setp.ge.s32 	%p2, %r1, %r3;
	or.pred  	%p3, %p2, %p1;
	@%p3 bra 	$L__BB6_2;
	cvta.to.global.u64 	%rd4, %rd1;
	cvta.to.global.u64 	%rd5, %rd2;
	cvta.to.global.u64 	%rd6, %rd3;
	mad.lo.s32 	%r11, %r2, %r3, %r1;
	mul.wide.s32 	%rd7, %r11, 4;
	add.s64 	%rd8, %rd4, %rd7;
	ld.global.f32 	%f1, [%rd8];
	add.s64 	%rd9, %rd5, %rd7;
	ld.global.f32 	%f2, [%rd9];
	sub.f32 	%f3, %f1, %f2;
	add.s64 	%rd10, %rd6, %rd7;
	st.global.f32 	[%rd10], %f3;
$L__BB6_2:
	ret;

}
	// .globl	_Z9init_randiiPf
.visible .entry _Z9init_randiiPf(
	.param .u32 _Z9init_randiiPf_param_0,
	.param .u32 _Z9init_randiiPf_param_1,
	.param .u64 .ptr .align 1 _Z9init_randiiPf_param_2
)
{
	.local .align 8 .b8 	__local_depot7[48];
	.reg .b64 	%SP;
	.reg .b64 	%SPL;
	.reg .pred 	%p<69>;
	.reg .b32 	%r<1218>;
	.reg .b32 	%f<35>;
	.reg .b64 	%rd<27>;

	mov.u64 	%SPL, __local_depot7;
	ld.param.u32 	%r542, [_Z9init_randiiPf_param_0];
	ld.param.u32 	%r543, [_Z9init_randiiPf_param_1];
	ld.param.u64 	%rd10, [_Z9init_randiiPf_param_2];
	mov.u32 	%r544, %ctaid.x;
	mov.u32 	%r545, %ntid.x;
	mov.u32 	%r546, %tid.x;
	mad.lo.s32 	%r1, %r544, %r545, %r546;
	mov.u32 	%r547, %ctaid.y;
	mov.u32 	%r548, %ntid.y;
	mov.u32 	%r549, %tid.y;
	mad.lo.s32 	%r2, %r547, %r548, %r549;
	setp.ge.s32 	%p1, %r2, %r543;
	setp.ge.s32 	%p2, %r1, %r542;
	or.pred  	%p3, %p2, %p1;
	@%p3 bra 	$L__BB7_117;
	add.u64 	%rd1, %SPL, 0;
	mad.lo.s32 	%r553, %r2, %r542, %r1;
	cvt.s64.s32 	%rd2, %r553;
	mov.b32 	%r952, -2106712546;
	mov.b32 	%r554, 1426664737;
	st.local.v2.u32 	[%rd1], {%r554, %r952};
	mov.b32 	%r555, -123459836;
	mov.b32 	%r951, 1854407916;
	st.local.v2.u32 	[%rd1+8], {%r951, %r555};
	mov.b32 	%r948, 2070581282;
	mov.b32 	%r556, -589760388;
	st.local.v2.u32 	[%rd1+16], {%r556, %r948};
	setp.eq.s32 	%p4, %r553, 0;
	@%p4 bra 	$L__BB7_116;
	mov.b32 	%r935, 0;
	mov.b32 	%r952, -2106712546;
	mov.b32 	%r951, 1854407916;
	mov.b32 	%r948, 2070581282;
	mov.u64 	%rd13, precalc_xorwow_matrix;
	mov.u64 	%rd26, %rd2;
$L__BB7_3:
	mov.u64 	%rd3, %rd26;
	and.b64  	%rd4, %rd3, 3;
	setp.eq.s64 	%p5, %rd4, 0;
	@%p5 bra 	$L__BB7_115;
	mul.wide.u32 	%rd12, %r935, 3200;
	add.s64 	%rd5, %rd13, %rd12;
	mov.b32 	%r948, 0;
	mov.u32 	%r949, %r948;
	mov.u32 	%r950, %r948;
	mov.u32 	%r951, %r948;
	mov.u32 	%r952, %r948;
	mov.u32 	%r941, %r948;
$L__BB7_5:
	mul.wide.u32 	%rd14, %r941, 4;
	add.s64 	%rd15, %rd1, %rd14;
	ld.local.u32 	%r13, [%rd15+4];
	shl.b32 	%r14, %r941, 5;
	mov.b32 	%r947, 0;
$L__BB7_6:
	.pragma "nounroll";
	shr.u32 	%r563, %r13, %r947;
	and.b32  	%r564, %r563, 1;
	setp.eq.b32 	%p6, %r564, 1;
	not.pred 	%p7, %p6;
	add.s32 	%r565, %r14, %r947;
	mul.lo.s32 	%r566, %r565, 5;
	mul.wide.u32 	%rd16, %r566, 4;
	add.s64 	%rd6, %rd5, %rd16;
	@%p7 bra 	$L__BB7_8;
	ld.global.u32 	%r567, [%rd6];
	xor.b32  	%r952, %r952, %r567;
	ld.global.u32 	%r568, [%rd6+4];
	xor.b32  	%r951, %r951, %r568;
	ld.global.u32 	%r569, [%rd6+8];
	xor.b32  	%r950, %r950, %r569;
	ld.global.u32 	%r570, [%rd6+12];
	xor.b32  	%r949, %r949, %r570;
	ld.global.u32 	%r571, [%rd6+16];
	xor.b32  	%r948, %r948, %r571;
$L__BB7_8:
	and.b32  	%r573, %r563, 2;
	setp.eq.s32 	%p8, %r573, 0;
	@%p8 bra 	$L__BB7_10;
	ld.global.u32 	%r574, [%rd6+20];
	xor.b32  	%r952, %r952, %r574;
	ld.global.u32 	%r575, [%rd6+24];
	xor.b32  	%r951, %r951, %r575;
	ld.global.u32 	%r576, [%rd6+28];
	xor.b32  	%r950, %r950, %r576;
	ld.global.u32 	%r577, [%rd6+32];
	xor.b32  	%r949, %r949, %r577;
	ld.global.u32 	%r578, [%rd6+36];
	xor.b32  	%r948, %r948, %r578;
$L__BB7_10:
	and.b32  	%r580, %r563, 4;
	setp.eq.s32 	%p9, %r580, 0;
	@%p9 bra 	$L__BB7_12;
	ld.global.u32 	%r581, [%rd6+40];
	xor.b32  	%r952, %r952, %r581;
	ld.global.u32 	%r582, [%rd6+44];
	xor.b32  	%r951, %r951, %r582;
	ld.global.u32 	%r583, [%rd6+48];
	xor.b32  	%r950, %r950, %r583;
	ld.global.u32 	%r584, [%rd6+52];
	xor.b32  	%r949, %r949, %r584;
	ld.global.u32 	%r585, [%rd6+56];
	xor.b32  	%r948, %r948, %r585;
$L__BB7_12:
	and.b32  	%r587, %r563, 8;
	setp.eq.s32 	%p10, %r587, 0;
	@%p10 bra 	$L__BB7_14;
	ld.global.u32 	%r588, [%rd6+60];
	xor.b32  	%r952, %r952, %r588;
	ld.global.u32 	%r589, [%rd6+64];
	xor.b32  	%r951, %r951, %r589;
	ld.global.u32 	%r590, [%rd6+68];
	xor.b32  	%r950, %r950, %r590;
	ld.global.u32 	%r591, [%rd6+72];
	xor.b32  	%r949, %r949, %r591;
	ld.global.u32 	%r592, [%rd6+76];
	xor.b32  	%r948, %r948, %r592;
$L__BB7_14:
	and.b32  	%r594, %r563, 16;
	setp.eq.s32 	%p11, %r594, 0;
	@%p11 bra 	$L__BB7_16;
	ld.global.u32 	%r595, [%rd6+80];
	xor.b32  	%r952, %r952, %r595;
	ld.global.u32 	%r596, [%rd6+84];
	xor.b32  	%r951, %r951, %r596;
	ld.global.u32 	%r597, [%rd6+88];
	xor.b32  	%r950, %r950, %r597;
	ld.global.u32 	%r598, [%rd6+92];
	xor.b32  	%r949, %r949, %r598;
	ld.global.u32 	%r599, [%rd6+96];
	xor.b32  	%r948, %r948, %r599;
$L__BB7_16:
	and.b32  	%r601, %r563, 32;
	setp.eq.s32 	%p12, %r601, 0;
	@%p12 bra 	$L__BB7_18;
	ld.global.u32 	%r602, [%rd6+100];
	xor.b32  	%r952, %r952, %r602;
	ld.global.u32 	%r603, [%rd6+104];
	xor.b32  	%r951, %r951, %r603;
	ld.global.u32 	%r604, [%rd6+108];
	xor.b32  	%r950, %r950, %r604;
	ld.global.u32 	%r605, [%rd6+112];
	xor.b32  	%r949, %r949, %r605;
	ld.global.u32 	%r606, [%rd6+116];
	xor.b32  	%r948, %r948, %r606;
$L__BB7_18:
	and.b32  	%r608, %r563, 64;
	setp.eq.s32 	%p13, %r608, 0;
	@%p13 bra 	$L__BB7_20;
	ld.global.u32 	%r609, [%rd6+120];
	xor.b32  	%r952, %r952, %r609;
	ld.global.u32 	%r610, [%rd6+124];
	xor.b32  	%r951, %r951, %r610;
	ld.global.u32 	%r611, [%rd6+128];
	xor.b32  	%r950, %r950, %r611;
	ld.global.u32 	%r612, [%rd6+132];
	xor.b32  	%r949, %r949, %r612;
	ld.global.u32 	%r613, [%rd6+136];
	xor.b32  	%r948, %r948, %r613;
$L__BB7_20:
	and.b32  	%r615, %r563, 128;
	setp.eq.s32 	%p14, %r615, 0;
	@%p14 bra 	$L__BB7_22;
	ld.global.u32 	%r616, [%rd6+140];
	xor.b32  	%r952, %r952, %r616;
	ld.global.u32 	%r617, [%rd6+144];
	xor.b32  	%r951, %r951, %r617;
	ld.global.u32 	%r618, [%rd6+148];
	xor.b32  	%r950, %r950, %r618;
	ld.global.u32 	%r619, [%rd6+152];
	xor.b32  	%r949, %r949, %r619;
	ld.global.u32 	%r620, [%rd6+156];
	xor.b32  	%r948, %r948, %r620;
$L__BB7_22:
	and.b32  	%r622, %r563, 256;
	setp.eq.s32 	%p15, %r622, 0;
	@%p15 bra 	$L__BB7_24;
	ld.global.u32 	%r623, [%rd6+160];
	xor.b32  	%r952, %r952, %r623;
	ld.global.u32 	%r624, [%rd6+164];
	xor.b32  	%r951, %r951, %r624;
	ld.global.u32 	%r625, [%rd6+168];
	xor.b32  	%r950, %r950, %r625;
	ld.global.u32 	%r626, [%rd6+172];
	xor.b32  	%r949, %r949, %r626;
	ld.global.u32 	%r627, [%rd6+176];
	xor.b32  	%r948, %r948, %r627;
$L__BB7_24:
	and.b32  	%r629, %r563, 512;
	setp.eq.s32 	%p16, %r629, 0;
	@%p16 bra 	$L__BB7_26;
	ld.global.u32 	%r630, [%rd6+180];
	xor.b32  	%r952, %r952, %r630;
	ld.global.u32 	%r631, [%rd6+184];
	xor.b32  	%r951, %r951, %r631;
	ld.global.u32 	%r632, [%rd6+188];
	xor.b32  	%r950, %r950, %r632;
	ld.global.u32 	%r633, [%rd6+192];
	xor.b32  	%r949, %r949, %r633;
	ld.global.u32 	%r634, [%rd6+196];
	xor.b32  	%r948, %r948, %r634;
$L__BB7_26:
	and.b32  	%r636, %r563, 1024;
	setp.eq.s32 	%p17, %r636, 0;
	@%p17 bra 	$L__BB7_28;
	ld.global.u32 	%r637, [%rd6+200];
	xor.b32  	%r952, %r952, %r637;
	ld.global.u32 	%r638, [%rd6+204];
	xor.b32  	%r951, %r951, %r638;
	ld.global.u32 	%r639, [%rd6+208];
	xor.b32  	%r950, %r950, %r639;
	ld.global.u32 	%r640, [%rd6+212];
	xor.b32  	%r949, %r949, %r640;
	ld.global.u32 	%r641, [%rd6+216];
	xor.b32  	%r948, %r948, %r641;
$L__BB7_28:
	and.b32  	%r643, %r563, 2048;
	setp.eq.s32 	%p18, %r643, 0;
	@%p18 bra 	$L__BB7_30;
	ld.global.u32 	%r644, [%rd6+220];
	xor.b32  	%r952, %r952, %r644;
	ld.global.u32 	%r645, [%rd6+224];
	xor.b32  	%r951, %r951, %r645;
	ld.global.u32 	%r646, [%rd6+228];
	xor.b32  	%r950, %r950, %r646;
	ld.global.u32 	%r647, [%rd6+232];
	xor.b32  	%r949, %r949, %r647;
	ld.global.u32 	%r648, [%rd6+236];
	xor.b32  	%r948, %r948, %r648;
$L__BB7_30:
	and.b32  	%r650, %r563, 4096;
	setp.eq.s32 	%p19, %r650, 0;
	@%p19 bra 	$L__BB7_32;
	ld.global.u32 	%r651, [%rd6+240];
	xor.b32  	%r952, %r952, %r651;
	ld.global.u32 	%r652, [%rd6+244];
	xor.b32  	%r951, %r951, %r652;
	ld.global.u32 	%r653, [%rd6+248];
	xor.b32  	%r950, %r950, %r653;
	ld.global.u32 	%r654, [%rd6+252];
	xor.b32  	%r949, %r949, %r654;
	ld.global.u32 	%r655, [%rd6+256];
	xor.b32  	%r948, %r948, %r655;
$L__BB7_32:
	and.b32  	%r657, %r563, 8192;
	setp.eq.s32 	%p20, %r657, 0;
	@%p20 bra 	$L__BB7_34;
	ld.global.u32 	%r658, [%rd6+260];
	xor.b32  	%r952, %r952, %r658;
	ld.global.u32 	%r659, [%rd6+264];
	xor.b32  	%r951, %r951, %r659;
	ld.global.u32 	%r660, [%rd6+268];
	xor.b32  	%r950, %r950, %r660;
	ld.global.u32 	%r661, [%rd6+272];
	xor.b32  	%r949, %r949, %r661;
	ld.global.u32 	%r662, [%rd6+276];
	xor.b32  	%r948, %r948, %r662;
$L__BB7_34:
	and.b32  	%r664, %r563, 16384;
	setp.eq.s32 	%p21, %r664, 0;
	@%p21 bra 	$L__BB7_36;
	ld.global.u32 	%r665, [%rd6+280];
	xor.b32  	%r952, %r952, %r665;
	ld.global.u32 	%r666, [%rd6+284];
	xor.b32  	%r951, %r951, %r666;
	ld.global.u32 	%r667, [%rd6+288];
	xor.b32  	%r950, %r950, %r667;
	ld.global.u32 	%r668, [%rd6+292];
	xor.b32  	%r949, %r949, %r668;
	ld.global.u32 	%r669, [%rd6+296];
	xor.b32  	%r948, %r948, %r669;
$L__BB7_36:
	and.b32  	%r671, %r563, 32768;
	setp.eq.s32 	%p22, %r671, 0;
	@%p22 bra 	$L__BB7_38;
	ld.global.u32 	%r672, [%rd6+300];
	xor.b32  	%r952, %r952, %r672;
	ld.global.u32 	%r673, [%rd6+304];
	xor.b32  	%r951, %r951, %r673;
	ld.global.u32 	%r674, [%rd6+308];
	xor.b32  	%r950, %r950, %r674;
	ld.global.u32 	%r675, [%rd6+312];
	xor.b32  	%r949, %r949, %r675;
	ld.global.u32 	%r676, [%rd6+316];
	xor.b32  	%r948, %r948, %r676;
$L__BB7_38:
	add.s32 	%r947, %r947, 16;
	setp.ne.s32 	%p23, %r947, 32;
	@%p23 bra 	$L__BB7_6;
	mad.lo.s32 	%r677, %r941, -31, %r14;
	add.s32 	%r941, %r677, 1;
	setp.ne.s32 	%p24, %r941, 5;
	@%p24 bra 	$L__BB7_5;
	st.local.u32 	[%rd1+4], %r952;
	st.local.v2.u32 	[%rd1+8], {%r951, %r950};
	st.local.v2.u32 	[%rd1+16], {%r949, %r948};
	setp.eq.s64 	%p25, %rd4, 1;
	@%p25 bra 	$L__BB7_115;
	mov.b32 	%r948, 0;
	mov.u32 	%r1041, %r948;
	mov.u32 	%r1042, %r948;
	mov.u32 	%r951, %r948;
	mov.u32 	%r952, %r948;
	mov.u32 	%r1033, %r948;
$L__BB7_42:
	mul.wide.u32 	%rd17, %r1033, 4;
	add.s64 	%rd18, %rd1, %rd17;
	ld.local.u32 	%r189, [%rd18+4];
	shl.b32 	%r190, %r1033, 5;
	mov.b32 	%r1039, 0;
$L__BB7_43:
	.pragma "nounroll";
	shr.u32 	%r680, %r189, %r1039;
	and.b32  	%r681, %r680, 1;
	setp.eq.b32 	%p26, %r681, 1;
	not.pred 	%p27, %p26;
	add.s32 	%r682, %r190, %r1039;
	mul.lo.s32 	%r683, %r682, 5;
	mul.wide.u32 	%rd19, %r683, 4;
	add.s64 	%rd7, %rd5, %rd19;
	@%p27 bra 	$L__BB7_45;
	ld.global.u32 	%r684, [%rd7];
	xor.b32  	%r952, %r952, %r684;
	ld.global.u32 	%r685, [%rd7+4];
	xor.b32  	%r951, %r951, %r685;
	ld.global.u32 	%r686, [%rd7+8];
	xor.b32  	%r1042, %r1042, %r686;
	ld.global.u32 	%r687, [%rd7+12];
	xor.b32  	%r1041, %r1041, %r687;
	ld.global.u32 	%r688, [%rd7+16];
	xor.b32  	%r948, %r948, %r688;
$L__BB7_45:
	and.b32  	%r690, %r680, 2;
	setp.eq.s32 	%p28, %r690, 0;
	@%p28 bra 	$L__BB7_47;
	ld.global.u32 	%r691, [%rd7+20];
	xor.b32  	%r952, %r952, %r691;
	ld.global.u32 	%r692, [%rd7+24];
	xor.b32  	%r951, %r951, %r692;
	ld.global.u32 	%r693, [%rd7+28];
	xor.b32  	%r1042, %r1042, %r693;
	ld.global.u32 	%r694, [%rd7+32];
	xor.b32  	%r1041, %r1041, %r694;
	ld.global.u32 	%r695, [%rd7+36];
	xor.b32  	%r948, %r948, %r695;
$L__BB7_47:
	and.b32  	%r697, %r680, 4;
	setp.eq.s32 	%p29, %r697, 0;
	@%p29 bra 	$L__BB7_49;
	ld.global.u32 	%r698, [%rd7+40];
	xor.b32  	%r952, %r952, %r698;
	ld.global.u32 	%r699, [%rd7+44];
	xor.b32  	%r951, %r951, %r699;
	ld.global.u32 	%r700, [%rd7+48];
	xor.b32  	%r1042, %r1042, %r700;
	ld.global.u32 	%r701, [%rd7+52];
	xor.b32  	%r1041, %r1041, %r701;
	ld.global.u32 	%r702, [%rd7+56];
	xor.b32  	%r948, %r948, %r702;
$L__BB7_49:
	and.b32  	%r704, %r680, 8;
	setp.eq.s32 	%p30, %r704, 0;
	@%p30 bra 	$L__BB7_51;
	ld.global.u32 	%r705, [%rd7+60];
	xor.b32  	%r952, %r952, %r705;
	ld.global.u32 	%r706, [%rd7+64];
	xor.b32  	%r951, %r951, %r706;
	ld.global.u32 	%r707, [%rd7+68];
	xor.b32  	%r1042, %r1042, %r707;
	ld.global.u32 	%r708, [%rd7+72];
	xor.b32  	%r1041, %r1041, %r708;
	ld.global.u32 	%r709, [%rd7+76];
	xor.b32  	%r948, %r948, %r709;
$L__BB7_51:
	and.b32  	%r711, %r680, 16;
	setp.eq.s32 	%p31, %r711, 0;
	@%p31 bra 	$L__BB7_53;
	ld.global.u32 	%r712, [%rd7+80];
	xor.b32  	%r952, %r952, %r712;
	ld.global.u32 	%r713, [%rd7+84];
	xor.b32  	%r951, %r951, %r713;
	ld.global.u32 	%r714, [%rd7+88];
	xor.b32  	%r1042, %r1042, %r714;
	ld.global.u32 	%r715, [%rd7+92];
	xor.b32  	%r1041, %r1041, %r715;
	ld.global.u32 	%r716, [%rd7+96];
	xor.b32  	%r948, %r948, %r716;
$L__BB7_53:
	and.b32  	%r718, %r680, 32;
	setp.eq.s32 	%p32, %r718, 0;
	@%p32 bra 	$L__BB7_55;
	ld.global.u32 	%r719, [%rd7+100];
	xor.b32  	%r952, %r952, %r719;
	ld.global.u32 	%r720, [%rd7+104];
	xor.b32  	%r951, %r951, %r720;
	ld.global.u32 	%r721, [%rd7+108];
	xor.b32  	%r1042, %r1042, %r721;
	ld.global.u32 	%r722, [%rd7+112];
	xor.b32  	%r1041, %r1041, %r722;
	ld.global.u32 	%r723, [%rd7+116];
	xor.b32  	%r948, %r948, %r723;
$L__BB7_55:
	and.b32  	%r725, %r680, 64;
	setp.eq.s32 	%p33, %r725, 0;
	@%p33 bra 	$L__BB7_57;
	ld.global.u32 	%r726, [%rd7+120];
	xor.b32  	%r952, %r952, %r726;
	ld.global.u32 	%r727, [%rd7+124];
	xor.b32  	%r951, %r951, %r727;
	ld.global.u32 	%r728, [%rd7+128];
	xor.b32  	%r1042, %r1042, %r728;
	ld.global.u32 	%r729, [%rd7+132];
	xor.b32  	%r1041, %r1041, %r729;
	ld.global.u32 	%r730, [%rd7+136];
	xor.b32  	%r948, %r948, %r730;
$L__BB7_57:
	and.b32  	%r732, %r680, 128;
	setp.eq.s32 	%p34, %r732, 0;
	@%p34 bra 	$L__BB7_59;
	ld.global.u32 	%r733, [%rd7+140];
	xor.b32  	%r952, %r952, %r733;
	ld.global.u32 	%r734, [%rd7+144];
	xor.b32  	%r951, %r951, %r734;
	ld.global.u32 	%r735, [%rd7+148];
	xor.b32  	%r1042, %r1042, %r735;
	ld.global.u32 	%r736, [%rd7+152];
	xor.b32  	%r1041, %r1041, %r736;
	ld.global.u32 	%r737, [%rd7+156];
	xor.b32  	%r948, %r948, %r737;
$L__BB7_59:
	and.b32  	%r739, %r680, 256;
	setp.eq.s32 	%p35, %r739, 0;
	@%p35 bra 	$L__BB7_61;
	ld.global.u32 	%r740, [%rd7+160];
	xor.b32  	%r952, %r952, %r740;
	ld.global.u32 	%r741, [%rd7+164];
	xor.b32  	%r951, %r951, %r741;
	ld.global.u32 	%r742, [%rd7+168];
	xor.b32  	%r1042, %r1042, %r742;
	ld.global.u32 	%r743, [%rd7+172];
	xor.b32  	%r1041, %r1041, %r743;
	ld.global.u32 	%r744, [%rd7+176];
	xor.b32  	%r948, %r948, %r744;
$L__BB7_61:
	and.b32  	%r746, %r680, 512;
	setp.eq.s32 	%p36, %r746, 0;
	@%p36 bra 	$L__BB7_63;
	ld.global.u32 	%r747, [%rd7+180];
	xor.b32  	%r952, %r952, %r747;
	ld.global.u32 	%r748, [%rd7+184];
	xor.b32  	%r951, %r951, %r748;
	ld.global.u32 	%r749, [%rd7+188];
	xor.b32  	%r1042, %r1042, %r749;
	ld.global.u32 	%r750, [%rd7+192];
	xor.b32  	%r1041, %r1041, %r750;
	ld.global.u32 	%r751, [%rd7+196];
	xor.b32  	%r948, %r948, %r751;
$L__BB7_63:
	and.b32  	%r753, %r680, 1024;
	setp.eq.s32 	%p37, %r753, 0;
	@%p37 bra 	$L__BB7_65;
	ld.global.u32 	%r754, [%rd7+200];
	xor.b32  	%r952, %r952, %r754;
	ld.global.u32 	%r755, [%rd7+204];
	xor.b32  	%r951, %r951, %r755;
	ld.global.u32 	%r756, [%rd7+208];
	xor.b32  	%r1042, %r1042, %r756;
	ld.global.u32 	%r757, [%rd7+212];
	xor.b32  	%r1041, %r1041, %r757;
	ld.global.u32 	%r758, [%rd7+216];
	xor.b32  	%r948, %r948, %r758;
$L__BB7_65:
	and.b32  	%r760, %r680, 2048;
	setp.eq.s32 	%p38, %r760, 0;
	@%p38 bra 	$L__BB7_67;
	ld.global.u32 	%r761, [%rd7+220];
	xor.b32  	%r952, %r952, %r761;
	ld.global.u32 	%r762, [%rd7+224];
	xor.b32  	%r951, %r951, %r762;
	ld.global.u32 	%r763, [%rd7+228];
	xor.b32  	%r1042, %r1042, %r763;
	ld.global.u32 	%r764, [%rd7+232];
	xor.b32  	%r1041, %r1041, %r764;
	ld.global.u32 	%r765, [%rd7+236];
	xor.b32  	%r948, %r948, %r765;
$L__BB7_67:
	and.b32  	%r767, %r680, 4096;
	setp.eq.s32 	%p39, %r767, 0;
	@%p39 bra 	$L__BB7_69;
	ld.global.u32 	%r768, [%rd7+240];
	xor.b32  	%r952, %r952, %r768;
	ld.global.u32 	%r769, [%rd7+244];
	xor.b32  	%r951, %r951, %r769;
	ld.global.u32 	%r770, [%rd7+248];
	xor.b32  	%r1042, %r1042, %r770;
	ld.global.u32 	%r771, [%rd7+252];
	xor.b32  	%r1041, %r1041, %r771;
	ld.global.u32 	%r772, [%rd7+256];
	xor.b32  	%r948, %r948, %r772;
$L__BB7_69:
	and.b32  	%r774, %r680, 8192;
	setp.eq.s32 	%p40, %r774, 0;
	@%p40 bra 	$L__BB7_71;
	ld.global.u32 	%r775, [%rd7+260];
	xor.b32  	%r952, %r952, %r775;
	ld.global.u32 	%r776, [%rd7+264];
	xor.b32  	%r951, %r951, %r776;
	ld.global.u32 	%r777, [%rd7+268];
	xor.b32  	%r1042, %r1042, %r777;
	ld.global.u32 	%r778, [%rd7+272];
	xor.b32  	%r1041, %r1041, %r778;
	ld.global.u32 	%r779, [%rd7+276];
	xor.b32  	%r948, %r948, %r779;
$L__BB7_71:
	and.b32  	%r781, %r680, 16384;
	setp.eq.s32 	%p41, %r781, 0;
	@%p41 bra 	$L__BB7_73;
	ld.global.u32 	%r782, [%rd7+280];
	xor.b32  	%r952, %r952, %r782;
	ld.global.u32 	%r783, [%rd7+284];
	xor.b32  	%r951, %r951, %r783;
	ld.global.u32 	%r784, [%rd7+288];
	xor.b32  	%r1042, %r1042, %r784;
	ld.global.u32 	%r785, [%rd7+292];
	xor.b32  	%r1041, %r1041, %r785;
	ld.global.u32 	%r786, [%rd7+296];
	xor.b32  	%r948, %r948, %r786;
$L__BB7_73:
	and.b32  	%r788, %r680, 32768;
	setp.eq.s32 	%p42, %r788, 0;
	@%p42 bra 	$L__BB7_75;
	ld.global.u32 	%r789, [%rd7+300];
	xor.b32  	%r952, %r952, %r789;
	ld.global.u32 	%r790, [%rd7+304];
	xor.b32  	%r951, %r951, %r790;
	ld.global.u32 	%r791, [%rd7+308];
	xor.b32  	%r1042, %r1042, %r791;
	ld.global.u32 	%r792, [%rd7+312];
	xor.b32  	%r1041, %r1041, %r792;
	ld.global.u32 	%r793, [%rd7+316];
	xor.b32  	%r948, %r948, %r793;
$L__BB7_75:
	add.s32 	%r1039, %r1039, 16;
	setp.ne.s32 	%p43, %r1039, 32;
	@%p43 bra 	$L__BB7_43;
	mad.lo.s32 	%r794, %r1033, -31, %r190;
	add.s32 	%r1033, %r794, 1;
	setp.ne.s32 	%p44, %r1033, 5;
	@%p44 bra 	$L__BB7_42;
	st.local.u32 	[%rd1+4], %r952;
	st.local.v2.u32 	[%rd1+8], {%r951, %r1042};
	st.local.v2.u32 	[%rd1+16], {%r1041, %r948};
	setp.ne.s64 	%p45, %rd4, 3;
	@%p45 bra 	$L__BB7_115;
	mov.b32 	%r948, 0;
	mov.u32 	%r1133, %r948;
	mov.u32 	%r1134, %r948;
	mov.u32 	%r951, %r948;
	mov.u32 	%r952, %r948;
	mov.u32 	%r1125, %r948;
$L__BB7_79:
	mul.wide.u32 	%rd20, %r1125, 4;
	add.s64 	%rd21, %rd1, %rd20;
	ld.local.u32 	%r365, [%rd21+4];
	shl.b32 	%r366, %r1125, 5;
	mov.b32 	%r1131, 0;
$L__BB7_80:
	.pragma "nounroll";
	shr.u32 	%r797, %r365, %r1131;
	and.b32  	%r798, %r797, 1;
	setp.eq.b32 	%p46, %r798, 1;
	not.pred 	%p47, %p46;
	add.s32 	%r799, %r366, %r1131;
	mul.lo.s32 	%r800, %r799, 5;
	mul.wide.u32 	%rd22, %r800, 4;
	add.s64 	%rd8, %rd5, %rd22;
	@%p47 bra 	$L__BB7_82;
	ld.global.u32 	%r801, [%rd8];
	xor.b32  	%r952, %r952, %r801;
	ld.global.u32 	%r802, [%rd8+4];
	xor.b32  	%r951, %r951, %r802;
	ld.global.u32 	%r803, [%rd8+8];
	xor.b32  	%r1134, %r1134, %r803;
	ld.global.u32 	%r804, [%rd8+12];
	xor.b32  	%r1133, %r1133, %r804;
	ld.global.u32 	%r805, [%rd8+16];
	xor.b32  	%r948, %r948, %r805;
$L__BB7_82:
	and.b32  	%r807, %r797, 2;
	setp.eq.s32 	%p48, %r807, 0;
	@%p48 bra 	$L__BB7_84;
	ld.global.u32 	%r808, [%rd8+20];
	xor.b32  	%r952, %r952, %r808;
	ld.global.u32 	%r809, [%rd8+24];
	xor.b32  	%r951, %r951, %r809;
	ld.global.u32 	%r810, [%rd8+28];
	xor.b32  	%r1134, %r1134, %r810;
	ld.global.u32 	%r811, [%rd8+32];
	xor.b32  	%r1133, %r1133, %r811;
	ld.global.u32 	%r812, [%rd8+36];
	xor.b32  	%r948, %r948, %r812;
$L__BB7_84:
	and.b32  	%r814, %r797, 4;
	setp.eq.s32 	%p49, %r814, 0;
	@%p49 bra 	$L__BB7_86;
	ld.global.u32 	%r815, [%rd8+40];
	xor.b32  	%r952, %r952, %r815;
	ld.global.u32 	%r816, [%rd8+44];
	xor.b32  	%r951, %r951, %r816;
	ld.global.u32 	%r817, [%rd8+48];
	xor.b32  	%r1134, %r1134, %r817;
	ld.global.u32 	%r818, [%rd8+52];
	xor.b32  	%r1133, %r1133, %r818;
	ld.global.u32 	%r819, [%rd8+56];
	xor.b32  	%r948, %r948, %r819;
$L__BB7_86:
	and.b32  	%r821, %r797, 8;
	setp.eq.s32 	%p50, %r821, 0;
	@%p50 bra 	$L__BB7_88;
	ld.global.u32 	%r822, [%rd8+60];
	xor.b32  	%r952, %r952, %r822;
	ld.global.u32 	%r823, [%rd8+64];
	xor.b32  	%r951, %r951, %r823;
	ld.global.u32 	%r824, [%rd8+68];
	xor.b32  	%r1134, %r1134, %r824;
	ld.global.u32 	%r825, [%rd8+72];
	xor.b32  	%r1133, %r1133, %r825;
	ld.global.u32 	%r826, [%rd8+76];
	xor.b32  	%r948, %r948, %r826;
$L__BB7_88:
	and.b32  	%r828, %r797, 16;
	setp.eq.s32 	%p51, %r828, 0;
	@%p51 bra 	$L__BB7_90;
	ld.global.u32 	%r829, [%rd8+80];
	xor.b32  	%r952, %r952, %r829;
	ld.global.u32 	%r830, [%rd8+84];
	xor.b32  	%r951, %r951, %r830;
	ld.global.u32 	%r831, [%rd8+88];
	xor.b32  	%r1134, %r1134, %r831;
	ld.global.u32 	%r832, [%rd8+92];
	xor.b32  	%r1133, %r1133, %r832;
	ld.global.u32 	%r833, [%rd8+96];
	xor.b32  	%r948, %r948, %r833;
$L__BB7_90:
	and.b32  	%r835, %r797, 32;
	setp.eq.s32 	%p52, %r835, 0;
	@%p52 bra 	$L__BB7_92;
	ld.global.u32 	%r836, [%rd8+100];
	xor.b32  	%r952, %r952, %r836;
	ld.global.u32 	%r837, [%rd8+104];
	xor.b32  	%r951, %r951, %r837;
	ld.global.u32 	%r838, [%rd8+108];
	xor.b32  	%r1134, %r1134, %r838;
	ld.global.u32 	%r839, [%rd8+112];
	xor.b32  	%r1133, %r1133, %r839;
	ld.global.u32 	%r840, [%rd8+116];
	xor.b32  	%r948, %r948, %r840;
$L__BB7_92:
	and.b32  	%r842, %r797, 64;
	setp.eq.s32 	%p53, %r842, 0;
	@%p53 bra 	$L__BB7_94;
	ld.global.u32 	%r843, [%rd8+120];
	xor.b32  	%r952, %r952, %r843;
	ld.global.u32 	%r844, [%rd8+124];
	xor.b32  	%r951, %r951, %r844;
	ld.global.u32 	%r845, [%rd8+128];
	xor.b32  	%r1134, %r1134, %r845;
	ld.global.u32 	%r846, [%rd8+132];
	xor.b32  	%r1133, %r1133, %r846;
	ld.global.u32 	%r847, [%rd8+136];
	xor.b32  	%r948, %r948, %r847;
$L__BB7_94:
	and.b32  	%r849, %r797, 128;
	setp.eq.s32 	%p54, %r849, 0;
	@%p54 bra 	$L__BB7_96;
	ld.global.u32 	%r850, [%rd8+140];
	xor.b32  	%r952, %r952, %r850;
	ld.global.u32 	%r851, [%rd8+144];
	xor.b32  	%r951, %r951, %r851;
	ld.global.u32 	%r852, [%rd8+148];
	xor.b32  	%r1134, %r1134, %r852;
	ld.global.u32 	%r853, [%rd8+152];
	xor.b32  	%r1133, %r1133, %r853;
	ld.global.u32 	%r854, [%rd8+156];
	xor.b32  	%r948, %r948, %r854;
$L__BB7_96:
	and.b32  	%r856, %r797, 256;
	setp.eq.s32 	%p55, %r856, 0;
	@%p55 bra 	$L__BB7_98;
	ld.global.u32 	%r857, [%rd8+160];
	xor.b32  	%r952, %r952, %r857;
	ld.global.u32 	%r858, [%rd8+164];
	xor.b32  	%r951, %r951, %r858;
	ld.global.u32 	%r859, [%rd8+168];
	xor.b32  	%r1134, %r1134, %r859;
	ld.global.u32 	%r860, [%rd8+172];
	xor.b32  	%r1133, %r1133, %r860;
	ld.global.u32 	%r861, [%rd8+176];
	xor.b32  	%r948, %r948, %r861;
$L__BB7_98:
	and.b32  	%r863, %r797, 512;
	setp.eq.s32 	%p56, %r863, 0;
	@%p56 bra 	$L__BB7_100;
	ld.global.u32 	%r864, [%rd8+180];
	xor.b32  	%r952, %r952, %r864;
	ld.global.u32 	%r865, [%rd8+184];
	xor.b32  	%r951, %r951, %r865;
	ld.global.u32 	%r866, [%rd8+188];
	xor.b32  	%r1134, %r1134, %r866;
	ld.global.u32 	%r867, [%rd8+192];
	xor.b32  	%r1133, %r1133, %r867;
	ld.global.u32 	%r868, [%rd8+196];
	xor.b32  	%r948, %r948, %r868;
$L__BB7_100:
	and.b32  	%r870, %r797, 1024;
	setp.eq.s32 	%p57, %r870, 0;
	@%p57 bra 	$L__BB7_102;
	ld.global.u32 	%r871, [%rd8+200];
	xor.b32  	%r952, %r952, %r871;
	ld.global.u32 	%r872, [%rd8+204];
	xor.b32  	%r951, %r951, %r872;
	ld.global.u32 	%r873, [%rd8+208];
	xor.b32  	%r1134, %r1134, %r873;
	ld.global.u32 	%r874, [%rd8+212];
	xor.b32  	%r1133, %r1133, %r874;
	ld.global.u32 	%r875, [%rd8+216];
	xor.b32  	%r948, %r948, %r875;
$L__BB7_102:
	and.b32  	%r877, %r797, 2048;
	setp.eq.s32 	%p58, %r877, 0;
	@%p58 bra 	$L__BB7_104;
	ld.global.u32 	%r878, [%rd8+220];
	xor.b32  	%r952, %r952, %r878;
	ld.global.u32 	%r879, [%rd8+224];
	xor.b32  	%r951, %r951, %r879;
	ld.global.u32 	%r880, [%rd8+228];
	xor.b32  	%r1134, %r1134, %r880;
	ld.global.u32 	%r881, [%rd8+232];
	xor.b32  	%r1133, %r1133, %r881;
	ld.global.u32 	%r882, [%rd8+236];
	xor.b32  	%r948, %r948, %r882;
$L__BB7_104:
	and.b32  	%r884, %r797, 4096;
	setp.eq.s32 	%p59, %r884, 0;
	@%p59 bra 	$L__BB7_106;
	ld.global.u32 	%r885, [%rd8+240];
	xor.b32  	%r952, %r952, %r885;
	ld.global.u32 	%r886, [%rd8+244];
	xor.b32  	%r951, %r951, %r886;
	ld.global.u32 	%r887, [%rd8+248];
	xor.b32  	%r1134, %r1134, %r887;
	ld.global.u32 	%r888, [%rd8+252];
	xor.b32  	%r1133, %r1133, %r888;
	ld.global.u32 	%r889, [%rd8+256];
	xor.b32  	%r948, %r948, %r889;
$L__BB7_106:
	and.b32  	%r891, %r797, 8192;
	setp.eq.s32 	%p60, %r891, 0;
	@%p60 bra 	$L__BB7_108;
	ld.global.u32 	%r892, [%rd8+260];
	xor.b32  	%r952, %r952, %r892;
	ld.global.u32 	%r893, [%rd8+264];
	xor.b32  	%r951, %r951, %r893;
	ld.global.u32 	%r894, [%rd8+268];
	xor.b32  	%r1134, %r1134, %r894;
	ld.global.u32 	%r895, [%rd8+272];
	xor.b32  	%r1133, %r1133, %r895;
	ld.global.u32 	%r896, [%rd8+276];
	xor.b32  	%r948, %r948, %r896;
$L__BB7_108:
	and.b32  	%r898, %r797, 16384;
	setp.eq.s32 	%p61, %r898, 0;
	@%p61 bra 	$L__BB7_110;
	ld.global.u32 	%r899, [%rd8+280];
	xor.b32  	%r952, %r952, %r899;
	ld.global.u32 	%r900, [%rd8+284];
	xor.b32  	%r951, %r951, %r900;
	ld.global.u32 	%r901, [%rd8+288];
	xor.b32  	%r1134, %r1134, %r901;
	ld.global.u32 	%r902, [%rd8+292];
	xor.b32  	%r1133, %r1133, %r902;
	ld.global.u32 	%r903, [%rd8+296];
	xor.b32  	%r948, %r948, %r903;
$L__BB7_110:
	and.b32  	%r905, %r797, 32768;
	setp.eq.s32 	%p62, %r905, 0;
	@%p62 bra 	$L__BB7_112;
	ld.global.u32 	%r906, [%rd8+300];
	xor.b32  	%r952, %r952, %r906;
	ld.global.u32 	%r907, [%rd8+304];
	xor.b32  	%r951, %r951, %r907;
	ld.global.u32 	%r908, [%rd8+308];
	xor.b32  	%r1134, %r1134, %r908;
	ld.global.u32 	%r909, [%rd8+312];
	xor.b32  	%r1133, %r1133, %r909;
	ld.global.u32 	%r910, [%rd8+316];
	xor.b32  	%r948, %r948, %r910;
$L__BB7_112:
	add.s32 	%r1131, %r1131, 16;
	setp.ne.s32 	%p63, %r1131, 32;
	@%p63 bra 	$L__BB7_80;
	mad.lo.s32 	%r911, %r1125, -31, %r366;
	add.s32 	%r1125, %r911, 1;
	setp.ne.s32 	%p64, %r1125, 5;
	@%p64 bra 	$L__BB7_79;
	st.local.u32 	[%rd1+4], %r952;
	st.local.v2.u32 	[%rd1+8], {%r951, %r1134};
	st.local.v2.u32 	[%rd1+16], {%r1133, %r948};
$L__BB7_115:
	shr.u64 	%rd26, %rd3, 2;
	add.s32 	%r935, %r935, 1;
	setp.gt.u64 	%p65, %rd3, 3;
	@%p65 bra 	$L__BB7_3;
$L__BB7_116:
	shr.u32 	%r912, %r952, 2;
	xor.b32  	%r913, %r912, %r952;
	shl.b32 	%r914, %r948, 4;
	shl.b32 	%r915, %r913, 1;
	xor.b32  	%r916, %r915, %r914;
	xor.b32  	%r917, %r916, %r913;
	xor.b32  	%r918, %r917, %r948;
	add.s32 	%r919, %r918, 1427027174;
	shr.u32 	%r920, %r951, 2;
	xor.b32  	%r921, %r920, %r951;
	shl.b32 	%r922, %r918, 4;
	shl.b32 	%r923, %r921, 1;
	xor.b32  	%r924, %r923, %r922;
	xor.b32  	%r925, %r924, %r921;
	xor.b32  	%r926, %r925, %r918;
	add.s32 	%r927, %r926, 1427389611;
	cvt.rn.f32.u32 	%f1, %r919;
	fma.rn.f32 	%f2, %f1, 0f2F800000, 0f2F000000;
	cvt.rn.f32.u32 	%f3, %r927;
	fma.rn.f32 	%f4, %f3, 0f30C90FDB, 0f30490FDB;
	setp.lt.f32 	%p66, %f2, 0f00800000;
	mul.f32 	%f5, %f2, 0f4B000000;
	selp.f32 	%f6, %f5, %f2, %p66;
	selp.f32 	%f7, 0fC1B80000, 0f00000000, %p66;
	mov.b32 	%r928, %f6;
	add.s32 	%r929, %r928, -1059760811;
	and.b32  	%r930, %r929, -8388608;
	sub.s32 	%r931, %r928, %r930;
	mov.b32 	%f8, %r931;
	cvt.rn.f32.s32 	%f9, %r930;
	fma.rn.f32 	%f10, %f9, 0f34000000, %f7;
	add.f32 	%f11, %f8, 0fBF800000;
	fma.rn.f32 	%f12, %f11, 0fBE055027, 0f3E1039F6;
	fma.rn.f32 	%f13, %f12, %f11, 0fBDF8CDCC;
	fma.rn.f32 	%f14, %f13, %f11, 0f3E0F2955;
	fma.rn.f32 	%f15, %f14, %f11, 0fBE2AD8B9;
	fma.rn.f32 	%f16, %f15, %f11, 0f3E4CED0B;
	fma.rn.f32 	%f17, %f16, %f11, 0fBE7FFF22;
	fma.rn.f32 	%f18, %f17, %f11, 0f3EAAAA78;
	fma.rn.f32 	%f19, %f18, %f11, 0fBF000000;
	mul.f32 	%f20, %f11, %f19;
	fma.rn.f32 	%f21, %f20, %f11, %f11;
	fma.rn.f32 	%f22, %f10, 0f3F317218, %f21;
	setp.gt.u32 	%p67, %r928, 2139095039;
	fma.rn.f32 	%f23, %f6, 0f7F800000, 0f7F800000;
	selp.f32 	%f24, %f23, %f22, %p67;
	setp.eq.f32 	%p68, %f6, 0f00000000;
	mul.f32 	%f25, %f24, 0fC0000000;
	selp.f32 	%f26, 0f7F800000, %f25, %p68;
	sqrt.rn.f32 	%f27, %f26;
	sin.approx.f32 	%f28, %f4;
	mul.f32 	%f29, %f27, %f28;
	cvt.rn.f32.u32 	%f30, %r543;
	mov.f32 	%f31, 0f40000000;
	div.rn.f32 	%f32, %f31, %f30;
	sqrt.rn.f32 	%f33, %f32;
	mul.f32 	%f34, %f29, %f33;
	cvta.to.global.u64 	%rd23, %rd10;
	shl.b64 	%rd24, %rd2, 2;
	add.s64 	%rd25, %rd23, %rd24;
	st.global.f32 	[%rd25], %f34;
$L__BB7_117:
	ret;

}


// ===== COMPILED SASS (sm_100) =====

	.target	sm_100

	.elftype	@"ET_EXEC"


//--------------------- .note.nv.tkinfo           --------------------------
	.section	.note.nv.tkinfo,"",@"SHT_NOTE"
	.sectionflags	@"SHF_NOTE_NV_TKINFO"
	.tkinfo
        /*0018*/ 	.word	0x00000002
        /*0030*/ 	.string	""
        /*0030*/ 	.string	"ptxas"
        /*0030*/ 	.string	"Cuda compilation tools, release 13.0, V13.0.88"
        /*0030*/ 	.string	"Build cuda_13.0.r13.0/compiler.36424714_0"
        /*0030*/ 	.string	"-arch sm_100 -m 64 "



//--------------------- .note.nv.cuinfo           --------------------------
	.section	.note.nv.cuinfo,"",@"SHT_NOTE"
	.sectionflags	@"SHF_NOTE_NV_CUINFO"
        /*0018*/ 	.short	0x0002
        /*001a*/ 	.short	0x0064
        /*001c*/ 	.short	0x0082
	.zero		2


//--------------------- .nv.info                  --------------------------
	.section	.nv.info,"",@"SHT_CUDA_INFO"
	.align	4


	//----- nvinfo : EIATTR_REGCOUNT
	.align		4
        /*0000*/ 	.byte	0x04, 0x2f
        /*0002*/ 	.short	(.L_10 - .L_9)
	.align		4
.L_9:
        /*0004*/ 	.word	index@(_Z7forwardiiiPfS_S_S_)
        /*0008*/ 	.word	0x0000001c


	//----- nvinfo : EIATTR_FRAME_SIZE
	.align		4
.L_10:
        /*000c*/ 	.byte	0x04, 0x11
        /*000e*/ 	.short	(.L_12 - .L_11)
	.align		4
.L_11:
        /*0010*/ 	.word	index@(_Z7forwardiiiPfS_S_S_)
        /*0014*/ 	.word	0x00000000


	//----- nvinfo : EIATTR_REGCOUNT
	.align		4
.L_12:
        /*0018*/ 	.byte	0x04, 0x2f
        /*001a*/ 	.short	(.L_14 - .L_13)
	.align		4
.L_13:
        /*001c*/ 	.word	index@(_Z12forward_reluiiiPfS_S_S_)
        /*0020*/ 	.word	0x00000020


	//----- nvinfo : EIATTR_FRAME_SIZE
	.align		4
.L_14:
        /*0024*/ 	.byte	0x04, 0x11
        /*0026*/ 	.short	(.L_16 - .L_15)
	.align		4
.L_15:
        /*0028*/ 	.word	index@(_Z12forward_reluiiiPfS_S_S_)
        /*002c*/ 	.word	0x00000000


	//----- nvinfo : EIATTR_REGCOUNT
	.align		4
.L_16:
        /*0030*/ 	.byte	0x04, 0x2f
        /*0032*/ 	.short	(.L_18 - .L_17)
	.align		4
.L_17:
        /*0034*/ 	.word	index@(_Z8backwardiiiPfS_S_S_S_)
        /*0038*/ 	.word	0x00000020


	//----- nvinfo : EIATTR_FRAME_SIZE
	.align		4
.L_18:
        /*003c*/ 	.byte	0x04, 0x11
        /*003e*/ 	.short	(.L_20 - .L_19)
	.align		4
.L_19:
        /*0040*/ 	.word	index@(_Z8backwardiiiPfS_S_S_S_)
        /*0044*/ 	.word	0x00000000


	//----- nvinfo : EIATTR_REGCOUNT
	.align		4
.L_20:
        /*0048*/ 	.byte	0x04, 0x2f
        /*004a*/ 	.short	(.L_22 - .L_21)
	.align		4
.L_21:
        /*004c*/ 	.word	index@(_Z12update_layeriiifPfS_S_S_)
        /*0050*/ 	.word	0x00000020


	//----- nvinfo : EIATTR_FRAME_SIZE
	.align		4
.L_22:
        /*0054*/ 	.byte	0x04, 0x11
        /*0056*/ 	.short	(.L_24 - .L_23)
	.align		4
.L_23:
        /*0058*/ 	.word	index@($__internal_3_$__cuda_sm3x_div_rn_noftz_f32_slowpath)
        /*005c*/ 	.word	0x00000000


	//----- nvinfo : EIATTR_FRAME_SIZE
	.align		4
.L_24:
        /*0060*/ 	.byte	0x04, 0x11
        /*0062*/ 	.short	(.L_26 - .L_25)
	.align		4
.L_25:
        /*0064*/ 	.word	index@(_Z12update_layeriiifPfS_S_S_)
        /*0068*/ 	.word	0x00000000


	//----- nvinfo : EIATTR_REGCOUNT
	.align		4
.L_26:
        /*006c*/ 	.byte	0x04, 0x2f
        /*006e*/ 	.short	(.L_28 - .L_27)
	.align		4
.L_27:
        /*0070*/ 	.word	index@(_Z7softmaxiiPfS_)
        /*0074*/ 	.word	0x00000020


	//----- nvinfo : EIATTR_FRAME_SIZE
	.align		4
.L_28:
        /*0078*/ 	.byte	0x04, 0x11
        /*007a*/ 	.short	(.L_30 - .L_29)
	.align		4
.L_29:
        /*007c*/ 	.word	index@($__internal_2_$__cuda_sm3x_div_rn_noftz_f32_slowpath)
        /*0080*/ 	.word	0x00000000


	//----- nvinfo : EIATTR_FRAME_SIZE
	.align		4
.L_30:
        /*0084*/ 	.byte	0x04, 0x11
        /*0086*/ 	.short	(.L_32 - .L_31)
	.align		4
.L_31:
        /*0088*/ 	.word	index@(_Z7softmaxiiPfS_)
        /*008c*/ 	.word	0x00000000


	//----- nvinfo : EIATTR_REGCOUNT
	.align		4
.L_32:
        /*0090*/ 	.byte	0x04, 0x2f
        /*0092*/ 	.short	(.L_34 - .L_33)
	.align		4
.L_33:
        /*0094*/ 	.word	index@(_Z13cross_entropyiiPfS_S_)
        /*0098*/ 	.word	0x0000001c


	//----- nvinfo : EIATTR_FRAME_SIZE
	.align		4
.L_34:
        /*009c*/ 	.byte	0x04, 0x11
        /*009e*/ 	.short	(.L_36 - .L_35)
	.align		4
.L_35:
        /*00a0*/ 	.word	index@(_Z13cross_entropyiiPfS_S_)
        /*00a4*/ 	.word	0x00000000


	//----- nvinfo : EIATTR_REGCOUNT
	.align		4
.L_36:
        /*00a8*/ 	.byte	0x04, 0x2f
        /*00aa*/ 	.short	(.L_38 - .L_37)
	.align		4
.L_37:
        /*00ac*/ 	.word	index@(_Z23cross_entropy_backwardsiiPfS_S_)
        /*00b0*/ 	.word	0x0000000c


	//----- nvinfo : EIATTR_FRAME_SIZE
	.align		4
.L_38:
        /*00b4*/ 	.byte	0x04, 0x11
        /*00b6*/ 	.short	(.L_40 - .L_39)
	.align		4
.L_39:
        /*00b8*/ 	.word	index@(_Z23cross_entropy_backwardsiiPfS_S_)
        /*00bc*/ 	.word	0x00000000


	//----- nvinfo : EIATTR_REGCOUNT
	.align		4
.L_40:
        /*00c0*/ 	.byte	0x04, 0x2f
        /*00c2*/ 	.short	(.L_42 - .L_41)
	.align		4
.L_41:
        /*00c4*/ 	.word	index@(_Z9init_randiiPf)
        /*00c8*/ 	.word	0x00000020


	//----- nvinfo : EIATTR_FRAME_SIZE
	.align		4
.L_42:
        /*00cc*/ 	.byte	0x04, 0x11
        /*00ce*/ 	.short	(.L_44 - .L_43)
	.align		4
.L_43:
        /*00d0*/ 	.word	index@($__internal_1_$__cuda_sm3x_div_rn_noftz_f32_slowpath)
        /*00d4*/ 	.word	0x00000030


	//----- nvinfo : EIATTR_FRAME_SIZE
	.align		4
.L_44:
        /*00d8*/ 	.byte	0x04, 0x11
        /*00da*/ 	.short	(.L_46 - .L_45)
	.align		4
.L_45:
        /*00dc*/ 	.word	index@($__internal_0_$__cuda_sm20_sqrt_rn_f32_slowpath)
        /*00e0*/ 	.word	0x00000030


	//----- nvinfo : EIATTR_FRAME_SIZE
	.align		4
.L_46:
        /*00e4*/ 	.byte	0x04, 0x11
        /*00e6*/ 	.short	(.L_48 - .L_47)
	.align		4
.L_47:
        /*00e8*/ 	.word	index@(_Z9init_randiiPf)
        /*00ec*/ 	.word	0x00000030


	//----- nvinfo : EIATTR_MIN_STACK_SIZE
	.align		4
.L_48:
        /*00f0*/ 	.byte	0x04, 0x12
        /*00f2*/ 	.short	(.L_50 - .L_49)
	.align		4
.L_49:
        /*00f4*/ 	.word	index@(_Z9init_randiiPf)
        /*00f8*/ 	.word	0x00000030


	//----- nvinfo : EIATTR_MIN_STACK_SIZE
	.align		4
.L_50:
        /*00fc*/ 	.byte	0x04, 0x12
        /*00fe*/ 	.short	(.L_52 - .L_51)
	.align		4
.L_51:
        /*0100*/ 	.word	index@(_Z23cross_entropy_backwardsiiPfS_S_)
        /*0104*/ 	.word	0x00000000


	//----- nvinfo : EIATTR_MIN_STACK_SIZE
	.align		4
.L_52:
        /*0108*/ 	.byte	0x04, 0x12
        /*010a*/ 	.short	(.L_54 - .L_53)
	.align		4
.L_53:
        /*010c*/ 	.word	index@(_Z13cross_entropyiiPfS_S_)
        /*0110*/ 	.word	0x00000000


	//----- nvinfo : EIATTR_MIN_STACK_SIZE
	.align		4
.L_54:
        /*0114*/ 	.byte	0x04, 0x12
        /*0116*/ 	.short	(.L_56 - .L_55)
	.align		4
.L_55:
        /*0118*/ 	.word	index@(_Z7softmaxiiPfS_)
        /*011c*/ 	.word	0x00000000


	//----- nvinfo : EIATTR_MIN_STACK_SIZE
	.align		4
.L_56:
        /*0120*/ 	.byte	0x04, 0x12
        /*0122*/ 	.short	(.L_58 - .L_57)
	.align		4
.L_57:
        /*0124*/ 	.word	index@(_Z12update_layeriiifPfS_S_S_)
        /*0128*/ 	.word	0x00000000


	//----- nvinfo : EIATTR_MIN_STACK_SIZE
	.align		4
.L_58:
        /*012c*/ 	.byte	0x04, 0x12
        /*012e*/ 	.short	(.L_60 - .L_59)
	.align		4
.L_59:
        /*0130*/ 	.word	index@(_Z8backwardiiiPfS_S_S_S_)
        /*0134*/ 	.word	0x00000000


	//----- nvinfo : EIATTR_MIN_STACK_SIZE
	.align		4
.L_60:
        /*0138*/ 	.byte	0x04, 0x12
        /*013a*/ 	.short	(.L_62 - .L_61)
	.align		4
.L_61:
        /*013c*/ 	.word	index@(_Z12forward_reluiiiPfS_S_S_)
        /*0140*/ 	.word	0x00000000


	//----- nvinfo : EIATTR_MIN_STACK_SIZE
	.align		4
.L_62:
        /*0144*/ 	.byte	0x04, 0x12
        /*0146*/ 	.short	(.L_64 - .L_63)
	.align		4
.L_63:
        /*0148*/ 	.word	index@(_Z7forwardiiiPfS_S_S_)
        /*014c*/ 	.word	0x00000000
.L_64:


//--------------------- .nv.compat                --------------------------
	.section	.nv.compat,"",@"SHT_CUDA_COMPAT_INFO"
	.align	4
        /*0000*/ 	.byte	0x02, 0x09, 0x00, 0x00, 0x02, 0x02, 0x01, 0x00, 0x02, 0x05, 0x05, 0x00, 0x03, 0x07, 0x01, 0x01
        /*0010*/ 	.byte	0x02, 0x03, 0x00, 0x00, 0x02, 0x06, 0x01, 0x00, 0x04, 0x0b, 0x08, 0x00, 0x01, 0x00, 0x00, 0x00
        /*0020*/ 	.byte	0x00, 0x00, 0x00, 0x00


//--------------------- .nv.info._Z9init_randiiPf --------------------------
	.section	.nv.info._Z9init_randiiPf,"",@"SHT_CUDA_INFO"
	.sectionflags	@""
	.align	4


	//----- nvinfo : EIATTR_CUDA_API_VERSION
	.align		4
        /*0000*/ 	.byte	0x04, 0x37
        /*0002*/ 	.short	(.L_66 - .L_65)
.L_65:
        /*0004*/ 	.word	0x00000082


	//----- nvinfo : EIATTR_KPARAM_INFO
	.align		4
.L_66:
        /*0008*/ 	.byte	0x04, 0x17
        /*000a*/ 	.short	(.L_68 - .L_67)
.L_67:
        /*000c*/ 	.word	0x00000000
        /*0010*/ 	.short	0x0002
        /*0012*/ 	.short	0x0008
        /*0014*/ 	.byte	0x00, 0xf5, 0x21, 0x00


	//----- nvinfo : EIATTR_KPARAM_INFO
	.align		4
.L_68:
        /*0018*/ 	.byte	0x04, 0x17
        /*001a*/ 	.short	(.L_70 - .L_69)
.L_69:
        /*001c*/ 	.word	0x00000000
        /*0020*/ 	.short	0x0001
        /*0022*/ 	.short	0x0004
        /*0024*/ 	.byte	0x00, 0xf0, 0x11, 0x00


	//----- nvinfo : EIATTR_KPARAM_INFO
	.align		4
.L_70:
        /*0028*/ 	.byte	0x04, 0x17
        /*002a*/ 	.short	(.L_72 - .L_71)
.L_71:
        /*002c*/ 	.word	0x00000000
        /*0030*/ 	.short	0x0000
        /*0032*/ 	.short	0x0000
        /*0034*/ 	.byte	0x00, 0xf0, 0x11, 0x00


	//----- nvinfo : EIATTR_SPARSE_MMA_MASK
	.align		4
.L_72:
        /*0038*/ 	.byte	0x03, 0x50
        /*003a*/ 	.short	0x0000


	//----- nvinfo : EIATTR_MAXREG_COUNT
	.align		4
        /*003c*/ 	.byte	0x03, 0x1b
        /*003e*/ 	.short	0x00ff


	//----- nvinfo : EIATTR_MERCURY_ISA_VERSION
	.align		4
        /*0040*/ 	.byte	0x03, 0x5f
        /*0042*/ 	.short	0x0101


	//----- nvinfo : EIATTR_VRC_CTA_INIT_COUNT
	.align		4
        /*0044*/ 	.byte	0x02, 0x4a
	.zero		1
	.zero		1


	//----- nvinfo : EIATTR_EXIT_INSTR_OFFSETS
	.align		4
        /*0048*/ 	.byte	0x04, 0x1c
        /*004a*/ 	.short	(.L_74 - .L_73)


	//   ....[0]....
.L_73:
        /*004c*/ 	.word	0x000000d0


	//   ....[1]....
        /*0050*/ 	.word	0x00002d90


	//----- nvinfo : EIATTR_CRS_STACK_SIZE
	.align		4
.L_74:
        /*0054*/ 	.byte	0x04, 0x1e
        /*0056*/ 	.short	(.L_76 - .L_75)
.L_75:
        /*0058*/ 	.word	0x00000000


	//----- nvinfo : EIATTR_CBANK_PARAM_SIZE
	.align		4
.L_76:
        /*005c*/ 	.byte	0x03, 0x19
        /*005e*/ 	.short	0x0010


	//----- nvinfo : EIATTR_PARAM_CBANK
	.align		4
        /*0060*/ 	.byte	0x04, 0x0a
        /*0062*/ 	.short	(.L_78 - .L_77)
	.align		4
.L_77:
        /*0064*/ 	.word	index@(.nv.constant0._Z9init_randiiPf)
        /*0068*/ 	.short	0x0380
        /*006a*/ 	.short	0x0010


	//----- nvinfo : EIATTR_SW_WAR
	.align		4
.L_78:
        /*006c*/ 	.byte	0x04, 0x36
        /*006e*/ 	.short	(.L_80 - .L_79)
.L_79:
        /*0070*/ 	.word	0x00000008
.L_80:


//--------------------- .nv.info._Z23cross_entropy_backwardsiiPfS_S_ --------------------------
	.section	.nv.info._Z23cross_entropy_backwardsiiPfS_S_,"",@"SHT_CUDA_INFO"
	.sectionflags	@""
	.align	4


	//----- nvinfo : EIATTR_CUDA_API_VERSION
	.align		4
        /*0000*/ 	.byte	0x04, 0x37
        /*0002*/ 	.short	(.L_82 - .L_81)
.L_81:
        /*0004*/ 	.word	0x00000082


	//----- nvinfo : EIATTR_KPARAM_INFO
	.align		4
.L_82:
        /*0008*/ 	.byte	0x04, 0x17
        /*000a*/ 	.short	(.L_84 - .L_83)
.L_83:
        /*000c*/ 	.word	0x00000000
        /*0010*/ 	.short	0x0004
        /*0012*/ 	.short	0x0018
        /*0014*/ 	.byte	0x00, 0xf5, 0x21, 0x00


	//----- nvinfo : EIATTR_KPARAM_INFO
	.align		4
.L_84:
        /*0018*/ 	.byte	0x04, 0x17
        /*001a*/ 	.short	(.L_86 - .L_85)
.L_85:
        /*001c*/ 	.word	0x00000000
        /*0020*/ 	.short	0x0003
        /*0022*/ 	.short	0x0010
        /*0024*/ 	.byte	0x00, 0xf5, 0x21, 0x00


	//----- nvinfo : EIATTR_KPARAM_INFO
	.align		4
.L_86:
        /*0028*/ 	.byte	0x04, 0x17
        /*002a*/ 	.short	(.L_88 - .L_87)
.L_87:
        /*002c*/ 	.word	0x00000000
        /*0030*/ 	.short	0x0002
        /*0032*/ 	.short	0x0008
        /*0034*/ 	.byte	0x00, 0xf5, 0x21, 0x00


	//----- nvinfo : EIATTR_KPARAM_INFO
	.align		4
.L_88:
        /*0038*/ 	.byte	0x04, 0x17
        /*003a*/ 	.short	(.L_90 - .L_89)
.L_89:
        /*003c*/ 	.word	0x00000000
        /*0040*/ 	.short	0x0001
        /*0042*/ 	.short	0x0004
        /*0044*/ 	.byte	0x00, 0xf0, 0x11, 0x00


	//----- nvinfo : EIATTR_KPARAM_INFO
	.align		4
.L_90:
        /*0048*/ 	.byte	0x04, 0x17
        /*004a*/ 	.short	(.L_92 - .L_91)
.L_91:
        /*004c*/ 	.word	0x00000000
        /*0050*/ 	.short	0x0000
        /*0052*/ 	.short	0x0000
        /*0054*/ 	.byte	0x00, 0xf0, 0x11, 0x00


	//----- nvinfo : EIATTR_SPARSE_MMA_MASK
	.align		4
.L_92:
        /*0058*/ 	.byte	0x03, 0x50
        /*005a*/ 	.short	0x0000


	//----- nvinfo : EIATTR_MAXREG_COUNT
	.align		4
        /*005c*/ 	.byte	0x03, 0x1b
        /*005e*/ 	.short	0x00ff


	//----- nvinfo : EIATTR_MERCURY_ISA_VERSION
	.align		4
        /*0060*/ 	.byte	0x03, 0x5f
        /*0062*/ 	.short	0x0101


	//----- nvinfo : EIATTR_VRC_CTA_INIT_COUNT
	.align		4
        /*0064*/ 	.byte	0x02, 0x4a
	.zero		1
	.zero		1


	//----- nvinfo : EIATTR_EXIT_INSTR_OFFSETS
	.align		4
        /*0068*/ 	.byte	0x04, 0x1c
        /*006a*/ 	.short	(.L_94 - .L_93)


	//   ....[0]....
.L_93:
        /*006c*/ 	.word	0x000000c0


	//   ....[1]....
        /*0070*/ 	.word	0x00000190


	//----- nvinfo : EIATTR_CBANK_PARAM_SIZE
	.align		4
.L_94:
        /*0074*/ 	.byte	0x03, 0x19
        /*0076*/ 	.short	0x0020


	//----- nvinfo : EIATTR_PARAM_CBANK
	.align		4
        /*0078*/ 	.byte	0x04, 0x0a
        /*007a*/ 	.short	(.L_96 - .L_95)
	.align		4
.L_95:
        /*007c*/ 	.word	index@(.nv.constant0._Z23cross_entropy_backwardsiiPfS_S_)
        /*0080*/ 	.short	0x0380
        /*0082*/ 	.short	0x0020


	//----- nvinfo : EIATTR_SW_WAR
	.align		4
.L_96:
        /*0084*/ 	.byte	0x04, 0x36
        /*0086*/ 	.short	(.L_98 - .L_97)
.L_97:
        /*0088*/ 	.word	0x00000008
.L_98:


//--------------------- .nv.info._Z13cross_entropyiiPfS_S_ --------------------------
	.section	.nv.info._Z13cross_entropyiiPfS_S_,"",@"SHT_CUDA_INFO"
	.sectionflags	@""
	.align	4


	//----- nvinfo : EIATTR_CUDA_API_VERSION
	.align		4
        /*0000*/ 	.byte	0x04, 0x37
        /*0002*/ 	.short	(.L_100 - .L_99)
.L_99:
        /*0004*/ 	.word	0x00000082


	//----- nvinfo : EIATTR_KPARAM_INFO
	.align		4
.L_100:
        /*0008*/ 	.byte	0x04, 0x17
        /*000a*/ 	.short	(.L_102 - .L_101)
.L_101:
        /*000c*/ 	.word	0x00000000
        /*0010*/ 	.short	0x0004
        /*0012*/ 	.short	0x0018
        /*0014*/ 	.byte	0x00, 0xf5, 0x21, 0x00


	//----- nvinfo : EIATTR_KPARAM_INFO
	.align		4
.L_102:
        /*0018*/ 	.byte	0x04, 0x17
        /*001a*/ 	.short	(.L_104 - .L_103)
.L_103:
        /*001c*/ 	.word	0x00000000
        /*0020*/ 	.short	0x0003
        /*0022*/ 	.short	0x0010
        /*0024*/ 	.byte	0x00, 0xf5, 0x21, 0x00


	//----- nvinfo : EIATTR_KPARAM_INFO
	.align		4
.L_104:
        /*0028*/ 	.byte	0x04, 0x17
        /*002a*/ 	.short	(.L_106 - .L_105)
.L_105:
        /*002c*/ 	.word	0x00000000
        /*0030*/ 	.short	0x0002
        /*0032*/ 	.short	0x0008
        /*0034*/ 	.byte	0x00, 0xf5, 0x21, 0x00


	//----- nvinfo : EIATTR_KPARAM_INFO
	.align		4
.L_106:
        /*0038*/ 	.byte	0x04, 0x17
        /*003a*/ 	.short	(.L_108 - .L_107)
.L_107:
        /*003c*/ 	.word	0x00000000
        /*0040*/ 	.short	0x0001
        /*0042*/ 	.short	0x0004
        /*0044*/ 	.byte	0x00, 0xf0, 0x11, 0x00


	//----- nvinfo : EIATTR_KPARAM_INFO
	.align		4
.L_108:
        /*0048*/ 	.byte	0x04, 0x17
        /*004a*/ 	.short	(.L_110 - .L_109)
.L_109:
        /*004c*/ 	.word	0x00000000
        /*0050*/ 	.short	0x0000
        /*0052*/ 	.short	0x0000
        /*0054*/ 	.byte	0x00, 0xf0, 0x11, 0x00


	//----- nvinfo : EIATTR_SPARSE_MMA_MASK
	.align		4
.L_110:
        /*0058*/ 	.byte	0x03, 0x50
        /*005a*/ 	.short	0x0000


	//----- nvinfo : EIATTR_MAXREG_COUNT
	.align		4
        /*005c*/ 	.byte	0x03, 0x1b
        /*005e*/ 	.short	0x00ff


	//----- nvinfo : EIATTR_MERCURY_ISA_VERSION
	.align		4
        /*0060*/ 	.byte	0x03, 0x5f
        /*0062*/ 	.short	0x0101


	//----- nvinfo : EIATTR_VRC_CTA_INIT_COUNT
	.align		4
        /*0064*/ 	.byte	0x02, 0x4a
	.zero		1
	.zero		1


	//----- nvinfo : EIATTR_EXIT_INSTR_OFFSETS
	.align		4
        /*0068*/ 	.byte	0x04, 0x1c
        /*006a*/ 	.short	(.L_112 - .L_111)


	//   ....[0]....
.L_111:
        /*006c*/ 	.word	0x00000070


	//   ....[1]....
        /*0070*/ 	.word	0x00001620


	//----- nvinfo : EIATTR_CRS_STACK_SIZE
	.align		4
.L_112:
        /*0074*/ 	.byte	0x04, 0x1e
        /*0076*/ 	.short	(.L_114 - .L_113)
.L_113:
        /*0078*/ 	.word	0x00000000


	//----- nvinfo : EIATTR_CBANK_PARAM_SIZE
	.align		4
.L_114:
        /*007c*/ 	.byte	0x03, 0x19
        /*007e*/ 	.short	0x0020


	//----- nvinfo : EIATTR_PARAM_CBANK
	.align		4
        /*0080*/ 	.byte	0x04, 0x0a
        /*0082*/ 	.short	(.L_116 - .L_115)
	.align		4
.L_115:
        /*0084*/ 	.word	index@(.nv.constant0._Z13cross_entropyiiPfS_S_)
        /*0088*/ 	.short	0x0380
        /*008a*/ 	.short	0x0020


	//----- nvinfo : EIATTR_SW_WAR
	.align		4
.L_116:
        /*008c*/ 	.byte	0x04, 0x36
        /*008e*/ 	.short	(.L_118 - .L_117)
.L_117:
        /*0090*/ 	.word	0x00000008
.L_118:


//--------------------- .nv.info._Z7softmaxiiPfS_ --------------------------
	.section	.nv.info._Z7softmaxiiPfS_,"",@"SHT_CUDA_INFO"
	.sectionflags	@""
	.align	4


	//----- nvinfo : EIATTR_CUDA_API_VERSION
	.align		4
        /*0000*/ 	.byte	0x04, 0x37
        /*0002*/ 	.short	(.L_120 - .L_119)
.L_119:
        /*0004*/ 	.word	0x00000082


	//----- nvinfo : EIATTR_KPARAM_INFO
	.align		4
.L_120:
        /*0008*/ 	.byte	0x04, 0x17
        /*000a*/ 	.short	(.L_122 - .L_121)
.L_121:
        /*000c*/ 	.word	0x00000000
        /*0010*/ 	.short	0x0003
        /*0012*/ 	.short	0x0010
        /*0014*/ 	.byte	0x00, 0xf5, 0x21, 0x00


	//----- nvinfo : EIATTR_KPARAM_INFO
	.align		4
.L_122:
        /*0018*/ 	.byte	0x04, 0x17
        /*001a*/ 	.short	(.L_124 - .L_123)
.L_123:
        /*001c*/ 	.word	0x00000000
        /*0020*/ 	.short	0x0002
        /*0022*/ 	.short	0x0008
        /*0024*/ 	.byte	0x00, 0xf5, 0x21, 0x00


	//----- nvinfo : EIATTR_KPARAM_INFO
	.align		4
.L_124:
        /*0028*/ 	.byte	0x04, 0x17
        /*002a*/ 	.short	(.L_126 - .L_125)
.L_125:
        /*002c*/ 	.word	0x00000000
        /*0030*/ 	.short	0x0001
        /*0032*/ 	.short	0x0004
        /*0034*/ 	.byte	0x00, 0xf0, 0x11, 0x00


	//----- nvinfo : EIATTR_KPARAM_INFO
	.align		4
.L_126:
        /*0038*/ 	.byte	0x04, 0x17
        /*003a*/ 	.short	(.L_128 - .L_127)
.L_127:
        /*003c*/ 	.word	0x00000000
        /*0040*/ 	.short	0x0000
        /*0042*/ 	.short	0x0000
        /*0044*/ 	.byte	0x00, 0xf0, 0x11, 0x00


	//----- nvinfo : EIATTR_SPARSE_MMA_MASK
	.align		4
.L_128:
        /*0048*/ 	.byte	0x03, 0x50
        /*004a*/ 	.short	0x0000


	//----- nvinfo : EIATTR_MAXREG_COUNT
	.align		4
        /*004c*/ 	.byte	0x03, 0x1b
        /*004e*/ 	.short	0x00ff


	//----- nvinfo : EIATTR_MERCURY_ISA_VERSION
	.align		4
        /*0050*/ 	.byte	0x03, 0x5f
        /*0052*/ 	.short	0x0101


	//----- nvinfo : EIATTR_VRC_CTA_INIT_COUNT
	.align		4
        /*0054*/ 	.byte	0x02, 0x4a
	.zero		1
	.zero		1


	//----- nvinfo : EIATTR_EXIT_INSTR_OFFSETS
	.align		4
        /*0058*/ 	.byte	0x04, 0x1c
        /*005a*/ 	.short	(.L_130 - .L_129)


	//   ....[0]....
.L_129:
        /*005c*/ 	.word	0x000000c0


	//   ....[1]....
        /*0060*/ 	.word	0x00001710


	//----- nvinfo : EIATTR_CRS_STACK_SIZE
	.align		4
.L_130:
        /*0064*/ 	.byte	0x04, 0x1e
        /*0066*/ 	.short	(.L_132 - .L_131)
.L_131:
        /*0068*/ 	.word	0x00000000


	//----- nvinfo : EIATTR_CBANK_PARAM_SIZE
	.align		4
.L_132:
        /*006c*/ 	.byte	0x03, 0x19
        /*006e*/ 	.short	0x0018


	//----- nvinfo : EIATTR_PARAM_CBANK
	.align		4
        /*0070*/ 	.byte	0x04, 0x0a
        /*0072*/ 	.short	(.L_134 - .L_133)
	.align		4
.L_133:
        /*0074*/ 	.word	index@(.nv.constant0._Z7softmaxiiPfS_)
        /*0078*/ 	.short	0x0380
        /*007a*/ 	.short	0x0018


	//----- nvinfo : EIATTR_SW_WAR
	.align		4
.L_134:
        /*007c*/ 	.byte	0x04, 0x36
        /*007e*/ 	.short	(.L_136 - .L_135)
.L_135:
        /*0080*/ 	.word	0x00000008
.L_136:


//--------------------- .nv.info._Z12update_layeriiifPfS_S_S_ --------------------------
	.section	.nv.info._Z12update_layeriiifPfS_S_S_,"",@"SHT_CUDA_INFO"
	.sectionflags	@""
	.align	4


	//----- nvinfo : EIATTR_CUDA_API_VERSION
	.align		4
        /*0000*/ 	.byte	0x04, 0x37
        /*0002*/ 	.short	(.L_138 - .L_137)
.L_137:
        /*0004*/ 	.word	0x00000082


	//----- nvinfo : EIATTR_KPARAM_INFO
	.align		4
.L_138:
        /*0008*/ 	.byte	0x04, 0x17
        /*000a*/ 	.short	(.L_140 - .L_139)
.L_139:
        /*000c*/ 	.word	0x00000000
        /*0010*/ 	.short	0x0007
        /*0012*/ 	.short	0x0028
        /*0014*/ 	.byte	0x00, 0xf5, 0x21, 0x00


	//----- nvinfo : EIATTR_KPARAM_INFO
	.align		4
.L_140:
        /*0018*/ 	.byte	0x04, 0x17
        /*001a*/ 	.short	(.L_142 - .L_141)
.L_141:
        /*001c*/ 	.word	0x00000000
        /*0020*/ 	.short	0x0006
        /*0022*/ 	.short	0x0020
        /*0024*/ 	.byte	0x00, 0xf5, 0x21, 0x00


	//----- nvinfo : EIATTR_KPARAM_INFO
	.align		4
.L_142:
        /*0028*/ 	.byte	0x04, 0x17
        /*002a*/ 	.short	(.L_144 - .L_143)
.L_143:
        /*002c*/ 	.word	0x00000000
        /*0030*/ 	.short	0x0005
        /*0032*/ 	.short	0x0018
        /*0034*/ 	.byte	0x00, 0xf5, 0x21, 0x00


	//----- nvinfo : EIATTR_KPARAM_INFO
	.align		4
.L_144:
        /*0038*/ 	.byte	0x04, 0x17
        /*003a*/ 	.short	(.L_146 - .L_145)
.L_145:
        /*003c*/ 	.word	0x00000000
        /*0040*/ 	.short	0x0004
        /*0042*/ 	.short	0x0010
        /*0044*/ 	.byte	0x00, 0xf5, 0x21, 0x00


	//----- nvinfo : EIATTR_KPARAM_INFO
	.align		4
.L_146:
        /*0048*/ 	.byte	0x04, 0x17
        /*004a*/ 	.short	(.L_148 - .L_147)
.L_147:
        /*004c*/ 	.word	0x00000000
        /*0050*/ 	.short	0x0003
        /*0052*/ 	.short	0x000c
        /*0054*/ 	.byte	0x00, 0xf0, 0x11, 0x00


	//----- nvinfo : EIATTR_KPARAM_INFO
	.align		4
.L_148:
        /*0058*/ 	.byte	0x04, 0x17
        /*005a*/ 	.short	(.L_150 - .L_149)
.L_149:
        /*005c*/ 	.word	0x00000000
        /*0060*/ 	.short	0x0002
        /*0062*/ 	.short	0x0008
        /*0064*/ 	.byte	0x00, 0xf0, 0x11, 0x00


	//----- nvinfo : EIATTR_KPARAM_INFO
	.align		4
.L_150:
        /*0068*/ 	.byte	0x04, 0x17
        /*006a*/ 	.short	(.L_152 - .L_151)
.L_151:
        /*006c*/ 	.word	0x00000000
        /*0070*/ 	.short	0x0001
        /*0072*/ 	.short	0x0004
        /*0074*/ 	.byte	0x00, 0xf0, 0x11, 0x00


	//----- nvinfo : EIATTR_KPARAM_INFO
	.align		4
.L_152:
        /*0078*/ 	.byte	0x04, 0x17
        /*007a*/ 	.short	(.L_154 - .L_153)
.L_153:
        /*007c*/ 	.word	0x00000000
        /*0080*/ 	.short	0x0000
        /*0082*/ 	.short	0x0000
        /*0084*/ 	.byte	0x00, 0xf0, 0x11, 0x00


	//----- nvinfo : EIATTR_SPARSE_MMA_MASK
	.align		4
.L_154:
        /*0088*/ 	.byte	0x03, 0x50
        /*008a*/ 	.short	0x0000


	//----- nvinfo : EIATTR_MAXREG_COUNT
	.align		4
        /*008c*/ 	.byte	0x03, 0x1b
        /*008e*/ 	.short	0x00ff


	//----- nvinfo : EIATTR_MERCURY_ISA_VERSION
	.align		4
        /*0090*/ 	.byte	0x03, 0x5f
        /*0092*/ 	.short	0x0101


	//----- nvinfo : EIATTR_VRC_CTA_INIT_COUNT
	.align		4
        /*0094*/ 	.byte	0x02, 0x4a
	.zero		1
	.zero		1


	//----- nvinfo : EIATTR_EXIT_INSTR_OFFSETS
	.align		4
        /*0098*/ 	.byte	0x04, 0x1c
        /*009a*/ 	.short	(.L_156 - .L_155)


	//   ....[0]....
.L_155:
        /*009c*/ 	.word	0x000000c0


	//   ....[1]....
        /*00a0*/ 	.word	0x00000c30


	//----- nvinfo : EIATTR_CRS_STACK_SIZE
	.align		4
.L_156:
        /*00a4*/ 	.byte	0x04, 0x1e
        /*00a6*/ 	.short	(.L_158 - .L_157)
.L_157:
        /*00a8*/ 	.word	0x00000000


	//----- nvinfo : EIATTR_CBANK_PARAM_SIZE
	.align		4
.L_158:
        /*00ac*/ 	.byte	0x03, 0x19
        /*00ae*/ 	.short	0x0030


	//----- nvinfo : EIATTR_PARAM_CBANK
	.align		4
        /*00b0*/ 	.byte	0x04, 0x0a
        /*00b2*/ 	.short	(.L_160 - .L_159)
	.align		4
.L_159:
        /*00b4*/ 	.word	index@(.nv.constant0._Z12update_layeriiifPfS_S_S_)
        /*00b8*/ 	.short	0x0380
        /*00ba*/ 	.short	0x0030


	//----- nvinfo : EIATTR_SW_WAR
	.align		4
.L_160:
        /*00bc*/ 	.byte	0x04, 0x36
        /*00be*/ 	.short	(.L_162 - .L_161)
.L_161:
        /*00c0*/ 	.word	0x00000008
.L_162:


//--------------------- .nv.info._Z8backwardiiiPfS_S_S_S_ --------------------------
	.section	.nv.info._Z8backwardiiiPfS_S_S_S_,"",@"SHT_CUDA_INFO"
	.sectionflags	@""
	.align	4


	//----- nvinfo : EIATTR_CUDA_API_VERSION
	.align		4
        /*0000*/ 	.byte	0x04, 0x37
        /*0002*/ 	.short	(.L_164 - .L_163)
.L_163:
        /*0004*/ 	.word	0x00000082


	//----- nvinfo : EIATTR_KPARAM_INFO
	.align		4
.L_164:
        /*0008*/ 	.byte	0x04, 0x17
        /*000a*/ 	.short	(.L_166 - .L_165)
.L_165:
        /*000c*/ 	.word	0x00000000
        /*0010*/ 	.short	0x0007
        /*0012*/ 	.short	0x0030
        /*0014*/ 	.byte	0x00, 0xf5, 0x21, 0x00


	//----- nvinfo : EIATTR_KPARAM_INFO
	.align		4
.L_166:
        /*0018*/ 	.byte	0x04, 0x17
        /*001a*/ 	.short	(.L_168 - .L_167)
.L_167:
        /*001c*/ 	.word	0x00000000
        /*0020*/ 	.short	0x0006
        /*0022*/ 	.short	0x0028
        /*0024*/ 	.byte	0x00, 0xf5, 0x21, 0x00


	//----- nvinfo : EIATTR_KPARAM_INFO
	.align		4
.L_168:
        /*0028*/ 	.byte	0x04, 0x17
        /*002a*/ 	.short	(.L_170 - .L_169)
.L_169:
        /*002c*/ 	.word	0x00000000
        /*0030*/ 	.short	0x0005
        /*0032*/ 	.short	0x0020
        /*0034*/ 	.byte	0x00, 0xf5, 0x21, 0x00


	//----- nvinfo : EIATTR_KPARAM_INFO
	.align		4
.L_170:
        /*0038*/ 	.byte	0x04, 0x17
        /*003a*/ 	.short	(.L_172 - .L_171)
.L_171:
        /*003c*/ 	.word	0x00000000
        /*0040*/ 	.short	0x0004
        /*0042*/ 	.short	0x0018
        /*0044*/ 	.byte	0x00, 0xf5, 0x21, 0x00


	//----- nvinfo : EIATTR_KPARAM_INFO
	.align		4
.L_172:
        /*0048*/ 	.byte	0x04, 0x17
        /*004a*/ 	.short	(.L_174 - .L_173)
.L_173:
        /*004c*/ 	.word	0x00000000
        /*0050*/ 	.short	0x0003
        /*0052*/ 	.short	0x0010
        /*0054*/ 	.byte	0x00, 0xf5, 0x21, 0x00


	//----- nvinfo : EIATTR_KPARAM_INFO
	.align		4
.L_174:
        /*0058*/ 	.byte	0x04, 0x17
        /*005a*/ 	.short	(.L_176 - .L_175)
.L_175:
        /*005c*/ 	.word	0x00000000
        /*0060*/ 	.short	0x0002
        /*0062*/ 	.short	0x0008
        /*0064*/ 	.byte	0x00, 0xf0, 0x11, 0x00


	//----- nvinfo : EIATTR_KPARAM_INFO
	.align		4
.L_176:
        /*0068*/ 	.byte	0x04, 0x17
        /*006a*/ 	.short	(.L_178 - .L_177)
.L_177:
        /*006c*/ 	.word	0x00000000
        /*0070*/ 	.short	0x0001
        /*0072*/ 	.short	0x0004
        /*0074*/ 	.byte	0x00, 0xf0, 0x11, 0x00


	//----- nvinfo : EIATTR_KPARAM_INFO
	.align		4
.L_178:
        /*0078*/ 	.byte	0x04, 0x17
        /*007a*/ 	.short	(.L_180 - .L_179)
.L_179:
        /*007c*/ 	.word	0x00000000
        /*0080*/ 	.short	0x0000
        /*0082*/ 	.short	0x0000
        /*0084*/ 	.byte	0x00, 0xf0, 0x11, 0x00


	//----- nvinfo : EIATTR_SPARSE_MMA_MASK
	.align		4
.L_180:
        /*0088*/ 	.byte	0x03, 0x50
        /*008a*/ 	.short	0x0000


	//----- nvinfo : EIATTR_MAXREG_COUNT
	.align		4
        /*008c*/ 	.byte	0x03, 0x1b
        /*008e*/ 	.short	0x00ff


	//----- nvinfo : EIATTR_MERCURY_ISA_VERSION
	.align		4
        /*0090*/ 	.byte	0x03, 0x5f
        /*0092*/ 	.short	0x0101


	//----- nvinfo : EIATTR_VRC_CTA_INIT_COUNT
	.align		4
        /*0094*/ 	.byte	0x02, 0x4a
	.zero		1
	.zero		1


	//----- nvinfo : EIATTR_EXIT_INSTR_OFFSETS
	.align		4
        /*0098*/ 	.byte	0x04, 0x1c
        /*009a*/ 	.short	(.L_182 - .L_181)


	//   ....[0]....
.L_181:
        /*009c*/ 	.word	0x000000d0


	//   ....[1]....
        /*00a0*/ 	.word	0x00000940


	//----- nvinfo : EIATTR_CBANK_PARAM_SIZE
	.align		4
.L_182:
        /*00a4*/ 	.byte	0x03, 0x19
        /*00a6*/ 	.short	0x0038


	//----- nvinfo : EIATTR_PARAM_CBANK
	.align		4
        /*00a8*/ 	.byte	0x04, 0x0a
        /*00aa*/ 	.short	(.L_184 - .L_183)
	.align		4
.L_183:
        /*00ac*/ 	.word	index@(.nv.constant0._Z8backwardiiiPfS_S_S_S_)
        /*00b0*/ 	.short	0x0380
        /*00b2*/ 	.short	0x0038


	//----- nvinfo : EIATTR_SW_WAR
	.align		4
.L_184:
        /*00b4*/ 	.byte	0x04, 0x36
        /*00b6*/ 	.short	(.L_186 - .L_185)
.L_185:
        /*00b8*/ 	.word	0x00000008
.L_186:


//--------------------- .nv.info._Z12forward_reluiiiPfS_S_S_ --------------------------
	.section	.nv.info._Z12forward_reluiiiPfS_S_S_,"",@"SHT_CUDA_INFO"
	.sectionflags	@""
	.align	4


	//----- nvinfo : EIATTR_CUDA_API_VERSION
	.align		4
        /*0000*/ 	.byte	0x04, 0x37
        /*0002*/ 	.short	(.L_188 - .L_187)
.L_187:
        /*0004*/ 	.word	0x00000082


	//----- nvinfo : EIATTR_KPARAM_INFO
	.align		4
.L_188:
        /*0008*/ 	.byte	0x04, 0x17
        /*000a*/ 	.short	(.L_190 - .L_189)
.L_189:
        /*000c*/ 	.word	0x00000000
        /*0010*/ 	.short	0x0006
        /*0012*/ 	.short	0x0028
        /*0014*/ 	.byte	0x00, 0xf5, 0x21, 0x00


	//----- nvinfo : EIATTR_KPARAM_INFO
	.align		4
.L_190:
        /*0018*/ 	.byte	0x04, 0x17
        /*001a*/ 	.short	(.L_192 - .L_191)
.L_191:
        /*001c*/ 	.word	0x00000000
        /*0020*/ 	.short	0x0005
        /*0022*/ 	.short	0x0020
        /*0024*/ 	.byte	0x00, 0xf5, 0x21, 0x00


	//----- nvinfo : EIATTR_KPARAM_INFO
	.align		4
.L_192:
        /*0028*/ 	.byte	0x04, 0x17
        /*002a*/ 	.short	(.L_194 - .L_193)
.L_193:
        /*002c*/ 	.word	0x00000000
        /*0030*/ 	.short	0x0004
        /*0032*/ 	.short	0x0018
        /*0034*/ 	.byte	0x00, 0xf5, 0x21, 0x00


	//----- nvinfo : EIATTR_KPARAM_INFO
	.align		4
.L_194:
        /*0038*/ 	.byte	0x04, 0x17
        /*003a*/ 	.short	(.L_196 - .L_195)
.L_195:
        /*003c*/ 	.word	0x00000000
        /*0040*/ 	.short	0x0003
        /*0042*/ 	.short	0x0010
        /*0044*/ 	.byte	0x00, 0xf5, 0x21, 0x00


	//----- nvinfo : EIATTR_KPARAM_INFO
	.align		4
.L_196:
        /*0048*/ 	.byte	0x04, 0x17
        /*004a*/ 	.short	(.L_198 - .L_197)
.L_197:
        /*004c*/ 	.word	0x00000000
        /*0050*/ 	.short	0x0002
        /*0052*/ 	.short	0x0008
        /*0054*/ 	.byte	0x00, 0xf0, 0x11, 0x00


	//----- nvinfo : EIATTR_KPARAM_INFO
	.align		4
.L_198:
        /*0058*/ 	.byte	0x04, 0x17
        /*005a*/ 	.short	(.L_200 - .L_199)
.L_199:
        /*005c*/ 	.word	0x00000000
        /*0060*/ 	.short	0x0001
        /*0062*/ 	.short	0x0004
        /*0064*/ 	.byte	0x00, 0xf0, 0x11, 0x00


	//----- nvinfo : EIATTR_KPARAM_INFO
	.align		4
.L_200:
        /*0068*/ 	.byte	0x04, 0x17
        /*006a*/ 	.short	(.L_202 - .L_201)
.L_201:
        /*006c*/ 	.word	0x00000000
        /*0070*/ 	.short	0x0000
        /*0072*/ 	.short	0x0000
        /*0074*/ 	.byte	0x00, 0xf0, 0x11, 0x00


	//----- nvinfo : EIATTR_SPARSE_MMA_MASK
	.align		4
.L_202:
        /*0078*/ 	.byte	0x03, 0x50
        /*007a*/ 	.short	0x0000


	//----- nvinfo : EIATTR_MAXREG_COUNT
	.align		4
        /*007c*/ 	.byte	0x03, 0x1b
        /*007e*/ 	.short	0x00ff


	//----- nvinfo : EIATTR_MERCURY_ISA_VERSION
	.align		4
        /*0080*/ 	.byte	0x03, 0x5f
        /*0082*/ 	.short	0x0101


	//----- nvinfo : EIATTR_VRC_CTA_INIT_COUNT
	.align		4
        /*0084*/ 	.byte	0x02, 0x4a
	.zero		1
	.zero		1


	//----- nvinfo : EIATTR_EXIT_INSTR_OFFSETS
	.align		4
        /*0088*/ 	.byte	0x04, 0x1c
        /*008a*/ 	.short	(.L_204 - .L_203)


	//   ....[0]....
.L_203:
        /*008c*/ 	.word	0x000000d0


	//   ....[1]....
        /*0090*/ 	.word	0x00000900


	//----- nvinfo : EIATTR_CBANK_PARAM_SIZE
	.align		4
.L_204:
        /*0094*/ 	.byte	0x03, 0x19
        /*0096*/ 	.short	0x0030


	//----- nvinfo : EIATTR_PARAM_CBANK
	.align		4
        /*0098*/ 	.byte	0x04, 0x0a
        /*009a*/ 	.short	(.L_206 - .L_205)
	.align		4
.L_205:
        /*009c*/ 	.word	index@(.nv.constant0._Z12forward_reluiiiPfS_S_S_)
        /*00a0*/ 	.short	0x0380
        /*00a2*/ 	.short	0x0030


	//----- nvinfo : EIATTR_SW_WAR
	.align		4
.L_206:
        /*00a4*/ 	.byte	0x04, 0x36
        /*00a6*/ 	.short	(.L_208 - .L_207)
.L_207:
        /*00a8*/ 	.word	0x00000008
.L_208:


//--------------------- .nv.info._Z7forwardiiiPfS_S_S_ --------------------------
	.section	.nv.info._Z7forwardiiiPfS_S_S_,"",@"SHT_CUDA_INFO"
	.sectionflags	@""
	.align	4


	//----- nvinfo : EIATTR_CUDA_API_VERSION
	.align		4
        /*0000*/ 	.byte	0x04, 0x37
        /*0002*/ 	.short	(.L_210 - .L_209)
.L_209:
        /*0004*/ 	.word	0x00000082


	//----- nvinfo : EIATTR_KPARAM_INFO
	.align		4
.L_210:
        /*0008*/ 	.byte	0x04, 0x17
        /*000a*/ 	.short	(.L_212 - .L_211)
.L_211:
        /*000c*/ 	.word	0x00000000
        /*0010*/ 	.short	0x0006
        /*0012*/ 	.short	0x0028
        /*0014*/ 	.byte	0x00, 0xf5, 0x21, 0x00


	//----- nvinfo : EIATTR_KPARAM_INFO
	.align		4
.L_212:
        /*0018*/ 	.byte	0x04, 0x17
        /*001a*/ 	.short	(.L_214 - .L_213)
.L_213:
        /*001c*/ 	.word	0x00000000
        /*0020*/ 	.short	0x0005
        /*0022*/ 	.short	0x0020
        /*0024*/ 	.byte	0x00, 0xf5, 0x21, 0x00


	//----- nvinfo : EIATTR_KPARAM_INFO
	.align		4
.L_214:
        /*0028*/ 	.byte	0x04, 0x17
        /*002a*/ 	.short	(.L_216 - .L_215)
.L_215:
        /*002c*/ 	.word	0x00000000
        /*0030*/ 	.short	0x0004
        /*0032*/ 	.short	0x0018
        /*0034*/ 	.byte	0x00, 0xf5, 0x21, 0x00


	//----- nvinfo : EIATTR_KPARAM_INFO
	.align		4
.L_216:
        /*0038*/ 	.byte	0x04, 0x17
        /*003a*/ 	.short	(.L_218 - .L_217)
.L_217:
        /*003c*/ 	.word	0x00000000
        /*0040*/ 	.short	0x0003
        /*0042*/ 	.short	0x0010
        /*0044*/ 	.byte	0x00, 0xf5, 0x21, 0x00


	//----- nvinfo : EIATTR_KPARAM_INFO
	.align		4
.L_218:
        /*0048*/ 	.byte	0x04, 0x17
        /*004a*/ 	.short	(.L_220 - .L_219)
.L_219:
        /*004c*/ 	.word	0x00000000
        /*0050*/ 	.short	0x0002
        /*0052*/ 	.short	0x0008
        /*0054*/ 	.byte	0x00, 0xf0, 0x11, 0x00


	//----- nvinfo : EIATTR_KPARAM_INFO
	.align		4
.L_220:
        /*0058*/ 	.byte	0x04, 0x17
        /*005a*/ 	.short	(.L_222 - .L_221)
.L_221:
        /*005c*/ 	.word	0x00000000
        /*0060*/ 	.short	0x0001
        /*0062*/ 	.short	0x0004
        /*0064*/ 	.byte	0x00, 0xf0, 0x11, 0x00


	//----- nvinfo : EIATTR_KPARAM_INFO
	.align		4
.L_222:
        /*0068*/ 	.byte	0x04, 0x17
        /*006a*/ 	.short	(.L_224 - .L_223)
.L_223:
        /*006c*/ 	.word	0x00000000
        /*0070*/ 	.short	0x0000
        /*0072*/ 	.short	0x0000
        /*0074*/ 	.byte	0x00, 0xf0, 0x11, 0x00


	//----- nvinfo : EIATTR_SPARSE_MMA_MASK
	.align		4
.L_224:
        /*0078*/ 	.byte	0x03, 0x50
        /*007a*/ 	.short	0x0000


	//----- nvinfo : EIATTR_MAXREG_COUNT
	.align		4
        /*007c*/ 	.byte	0x03, 0x1b
        /*007e*/ 	.short	0x00ff


	//----- nvinfo : EIATTR_MERCURY_ISA_VERSION
	.align		4
        /*0080*/ 	.byte	0x03, 0x5f
        /*0082*/ 	.short	0x0101


	//----- nvinfo : EIATTR_VRC_CTA_INIT_COUNT
	.align		4
        /*0084*/ 	.byte	0x02, 0x4a
	.zero		1
	.zero		1


	//----- nvinfo : EIATTR_EXIT_INSTR_OFFSETS
	.align		4
        /*0088*/ 	.byte	0x04, 0x1c
        /*008a*/ 	.short	(.L_226 - .L_225)


	//   ....[0]....
.L_225:
        /*008c*/ 	.word	0x000000d0


	//   ....[1]....
        /*0090*/ 	.word	0x00000180


	//   ....[2]....
        /*0094*/ 	.word	0x00000560


	//   ....[3]....
        /*0098*/ 	.word	0x000007a0


	//   ....[4]....
        /*009c*/ 	.word	0x00000940


	//   ....[5]....
        /*00a0*/ 	.word	0x000009f0


	//----- nvinfo : EIATTR_CBANK_PARAM_SIZE
	.align		4
.L_226:
        /*00a4*/ 	.byte	0x03, 0x19
        /*00a6*/ 	.short	0x0030


	//----- nvinfo : EIATTR_PARAM_CBANK
	.align		4
        /*00a8*/ 	.byte	0x04, 0x0a
        /*00aa*/ 	.short	(.L_228 - .L_227)
	.align		4
.L_227:
        /*00ac*/ 	.word	index@(.nv.constant0._Z7forwardiiiPfS_S_S_)
        /*00b0*/ 	.short	0x0380
        /*00b2*/ 	.short	0x0030


	//----- nvinfo : EIATTR_SW_WAR
	.align		4
.L_228:
        /*00b4*/ 	.byte	0x04, 0x36
        /*00b6*/ 	.short	(.L_230 - .L_229)
.L_229:
        /*00b8*/ 	.word	0x00000008
.L_230:


//--------------------- .nv.callgraph             --------------------------
	.section	.nv.callgraph,"",@"SHT_CUDA_CALLGRAPH"
	.align	4
	.sectionentsize	8
	.align		4
        /*0000*/ 	.word	0x00000000
	.align		4
        /*0004*/ 	.word	0xffffffff
	.align		4
        /*0008*/ 	.word	0x00000000
	.align		4
        /*000c*/ 	.word	0xfffffffe
	.align		4
        /*0010*/ 	.word	0x00000000
	.align		4
        /*0014*/ 	.word	0xfffffffd
	.align		4
        /*0018*/ 	.word	0x00000000
	.align		4
        /*001c*/ 	.word	0xfffffffc


//--------------------- .nv.constant4             --------------------------
	.section	.nv.constant4,"a",@progbits
	.align	8
	.align		8
.nv.constant4:
        /*0000*/ 	.dword	precalc_xorwow_matrix
	.align		8
        /*0008*/ 	.dword	precalc_xorwow_offset_matrix
	.align		8
        /*0010*/ 	.dword	mrg32k3aM1
	.align		8
        /*0018*/ 	.dword	mrg32k3aM2
	.align		8
        /*0020*/ 	.dword	mrg32k3aM1SubSeq
	.align		8
        /*0028*/ 	.dword	mrg32k3aM2SubSeq
	.align		8
        /*0030*/ 	.dword	mrg32k3aM1Seq
	.align		8
        /*0038*/ 	.dword	mrg32k3aM2Seq


//--------------------- .nv.constant3             --------------------------
	.section	.nv.constant3,"a",@progbits
	.align	8
.nv.constant3:
	.type		__cr_lgamma_table,@object
	.size		__cr_lgamma_table,(.L_8 - __cr_lgamma_table)
__cr_lgamma_table:
        /*0000*/ 	.byte	0x00, 0x00, 0x00, 0x00, 0x00, 0x00, 0x00, 0x00, 0x00, 0x00, 0x00, 0x00, 0x00, 0x00, 0x00, 0x00
        /*0010*/ 	.byte	0xef, 0x39, 0xfa, 0xfe, 0x42, 0x2e, 0xe6, 0x3f, 0x02, 0x20, 0x2a, 0xfa, 0x0b, 0xab, 0xfc, 0x3f
        /*0020*/ 	.byte	0xf9, 0x2c, 0x92, 0x7c, 0xa7, 0x6c, 0x09, 0x40, 0xc9, 0x79, 0x44, 0x3c, 0x64, 0x26, 0x13, 0x40
        /*0030*/ 	.byte	0xca, 0x01, 0xcf, 0x3a, 0x27, 0x51, 0x1a, 0x40, 0x30, 0xcc, 0x2d, 0xf3, 0xe1, 0x0c, 0x21, 0x40
        /*0040*/ 	.byte	0x0d, 0xb7, 0xfc, 0x82, 0x8e, 0x35, 0x25, 0x40
.L_8:


//--------------------- .text._Z9init_randiiPf    --------------------------
	.section	.text._Z9init_randiiPf,"ax",@progbits
	.align	128
        .global         _Z9init_randiiPf
        .type           _Z9init_randiiPf,@function
        .size           _Z9init_randiiPf,(.L_x_101 - _Z9init_randiiPf)
        .other          _Z9init_randiiPf,@"STO_CUDA_ENTRY STV_DEFAULT"
_Z9init_randiiPf:
.text._Z9init_randiiPf:
[----:B------:R-:W0:Y:S01]  /*0000*/  LDC R1, c[0x0][0x37c] ;  /* 0x0000df00ff017b82 */ /* 0x000e220000000800 */
[----:B------:R-:W1:Y:S07]  /*0010*/  S2R R2, SR_TID.Y ;  /* 0x0000000000027919 */ /* 0x000e6e0000002200 */
[----:B------:R-:W2:Y:S01]  /*0020*/  LDC R0, c[0x0][0x360] ;  /* 0x0000d800ff007b82 */ /* 0x000ea20000000800 */
[----:B------:R-:W3:Y:S01]  /*0030*/  LDCU.64 UR6, c[0x0][0x380] ;  /* 0x00007000ff0677ac */ /* 0x000ee20008000a00 */
[----:B0-----:R-:W-:Y:S01]  /*0040*/  VIADD R1, R1, 0xffffffd0 ;  /* 0xffffffd001017836 */ /* 0x001fe20000000000 */
[----:B------:R-:W2:Y:S05]  /*0050*/  S2R R5, SR_TID.X ;  /* 0x0000000000057919 */ /* 0x000eaa0000002100 */
[----:B------:R-:W1:Y:S08]  /*0060*/  S2UR UR5, SR_CTAID.Y ;  /* 0x00000000000579c3 */ /* 0x000e700000002600 */
[----:B------:R-:W1:Y:S08]  /*0070*/  LDC R3, c[0x0][0x364] ;  /* 0x0000d900ff037b82 */ /* 0x000e700000000800 */
[----:B------:R-:W2:Y:S01]  /*0080*/  S2UR UR4, SR_CTAID.X ;  /* 0x00000000000479c3 */ /* 0x000ea20000002500 */
[----:B-1----:R-:W-:-:S05]  /*0090*/  IMAD R3, R3, UR5, R2 ;  /* 0x0000000503037c24 */ /* 0x002fca000f8e0202 */
[----:B---3--:R-:W-:Y:S01]  /*00a0*/  ISETP.GE.AND P0, PT, R3, UR7, PT ;  /* 0x0000000703007c0c */ /* 0x008fe2000bf06270 */
[----:B--2---:R-:W-:-:S05]  /*00b0*/  IMAD R0, R0, UR4, R5 ;  /* 0x0000000400007c24 */ /* 0x004fca000f8e0205 */
[----:B------:R-:W-:-:S13]  /*00c0*/  ISETP.GE.OR P0, PT, R0, UR6, P0 ;  /* 0x0000000600007c0c */ /* 0x000fda0008706670 */
[----:B------:R-:W-:Y:S05]  /*00d0*/  @P0 EXIT ;  /* 0x000000000000094d */ /* 0x000fea0003800000 */
[----:B------:R-:W-:Y:S01]  /*00e0*/  IMAD.MOV.U32 R8, RZ, RZ, 0x55092d21 ;  /* 0x55092d21ff087424 */ /* 0x000fe200078e00ff */
[----:B------:R-:W-:Y:S01]  /*00f0*/  BSSY.RECONVERGENT B0, `(.L_x_0) ;  /* 0x0000266000007945 */ /* 0x000fe20003800200 */
[----:B------:R-:W-:Y:S02]  /*0100*/  IMAD.MOV.U32 R9, RZ, RZ, -0x7d91e1e2 ;  /* 0x826e1e1eff097424 */ /* 0x000fe400078e00ff */
[----:B------:R-:W-:Y:S02]  /*0110*/  IMAD.MOV.U32 R10, RZ, RZ, 0x6e8804ec ;  /* 0x6e8804ecff0a7424 */ /* 0x000fe400078e00ff */
[----:B------:R-:W-:Y:S01]  /*0120*/  IMAD.MOV.U32 R11, RZ, RZ, -0x75bd8fc ;  /* 0xf8a42704ff0b7424 */ /* 0x000fe200078e00ff */
[----:B------:R0:W-:Y:S01]  /*0130*/  STL.64 [R1], R8 ;  /* 0x0000000801007387 */ /* 0x0001e20000100a00 */
[----:B------:R-:W-:Y:S02]  /*0140*/  IMAD.MOV.U32 R12, RZ, RZ, -0x23270784 ;  /* 0xdcd8f87cff0c7424 */ /* 0x000fe400078e00ff */
[----:B------:R-:W-:Y:S01]  /*0150*/  IMAD.MOV.U32 R13, RZ, RZ, 0x7b6a9022 ;  /* 0x7b6a9022ff0d7424 */ /* 0x000fe200078e00ff */
[----:B------:R0:W-:Y:S01]  /*0160*/  STL.64 [R1+0x8], R10 ;  /* 0x0000080a01007387 */ /* 0x0001e20000100a00 */
[----:B------:R-:W-:Y:S01]  /*0170*/  IMAD R0, R3, UR6, R0 ;  /* 0x0000000603007c24 */ /* 0x000fe2000f8e0200 */
[----:B------:R-:W1:Y:S01]  /*0180*/  LDCU.64 UR6, c[0x0][0x358] ;  /* 0x00006b00ff0677ac */ /* 0x000e620008000a00 */
[----:B------:R-:W-:Y:S01]  /*0190*/  IMAD.MOV.U32 R6, RZ, RZ, -0x7d91e1e2 ;  /* 0x826e1e1eff067424 */ /* 0x000fe200078e00ff */
[----:B------:R0:W-:Y:S01]  /*01a0*/  STL.64 [R1+0x10], R12 ;  /* 0x0000100c01007387 */ /* 0x0001e20000100a00 */
[----:B------:R-:W-:Y:S01]  /*01b0*/  IMAD.MOV.U32 R4, RZ, RZ, 0x6e8804ec ;  /* 0x6e8804ecff047424 */ /* 0x000fe200078e00ff */
[----:B------:R-:W-:Y:S01]  /*01c0*/  ISETP.NE.AND P0, PT, R0, RZ, PT ;  /* 0x000000ff0000720c */ /* 0x000fe20003f05270 */
[----:B------:R-:W-:Y:S01]  /*01d0*/  IMAD.MOV.U32 R3, RZ, RZ, 0x7b6a9022 ;  /* 0x7b6a9022ff037424 */ /* 0x000fe200078e00ff */
[----:B------:R-:W-:-:S11]  /*01e0*/  SHF.R.S32.HI R2, RZ, 0x1f, R0 ;  /* 0x0000001fff027819 */ /* 0x000fd60000011400 */
[----:B0-----:R-:W-:Y:S05]  /*01f0*/  @!P0 BRA `(.L_x_1) ;  /* 0x0000002400548947 */ /* 0x001fea0003800000 */
[----:B------:R-:W-:Y:S02]  /*0200*/  IMAD.MOV.U32 R13, RZ, RZ, R2 ;  /* 0x000000ffff0d7224 */ /* 0x000fe400078e0002 */
[----:B------:R-:W-:Y:S02]  /*0210*/  IMAD.MOV.U32 R11, RZ, RZ, RZ ;  /* 0x000000ffff0b7224 */ /* 0x000fe400078e00ff */
[----:B------:R-:W-:Y:S02]  /*0220*/  IMAD.MOV.U32 R6, RZ, RZ, -0x7d91e1e2 ;  /* 0x826e1e1eff067424 */ /* 0x000fe400078e00ff */
[----:B------:R-:W-:Y:S02]  /*0230*/  IMAD.MOV.U32 R10, RZ, RZ, R0 ;  /* 0x000000ffff0a7224 */ /* 0x000fe400078e0000 */
[----:B------:R-:W-:Y:S02]  /*0240*/  IMAD.MOV.U32 R4, RZ, RZ, 0x6e8804ec ;  /* 0x6e8804ecff047424 */ /* 0x000fe400078e00ff */
[----:B------:R-:W-:-:S07]  /*0250*/  IMAD.MOV.U32 R3, RZ, RZ, 0x7b6a9022 ;  /* 0x7b6a9022ff037424 */ /* 0x000fce00078e00ff */
.L_x_10:
[----:B0-----:R-:W-:Y:S01]  /*0260*/  LOP3.LUT R2, R10, 0x3, RZ, 0xc0, !PT ;  /* 0x000000030a027812 */ /* 0x001fe200078ec0ff */
[----:B------:R-:W-:Y:S03]  /*0270*/  BSSY.RECONVERGENT B1, `(.L_x_2) ;  /* 0x0000247000017945 */ /* 0x000fe60003800200 */
[----:B------:R-:W-:-:S04]  /*0280*/  ISETP.NE.U32.AND P0, PT, R2, RZ, PT ;  /* 0x000000ff0200720c */ /* 0x000fc80003f05070 */
[----:B------:R-:W-:-:S13]  /*0290*/  ISETP.NE.AND.EX P0, PT, RZ, RZ, PT, P0 ;  /* 0x000000ffff00720c */ /* 0x000fda0003f05300 */
[----:B------:R-:W-:Y:S05]  /*02a0*/  @!P0 BRA `(.L_x_3) ;  /* 0x00000024000c8947 */ /* 0x000fea0003800000 */
[----:B------:R-:W0:Y:S01]  /*02b0*/  LDC.64 R8, c[0x4][RZ] ;  /* 0x01000000ff087b82 */ /* 0x000e220000000a00 */
[----:B------:R-:W-:Y:S01]  /*02c0*/  IMAD.MOV.U32 R6, RZ, RZ, RZ ;  /* 0x000000ffff067224 */ /* 0x000fe200078e00ff */
[----:B------:R-:W-:Y:S01]  /*02d0*/  CS2R R2, SRZ ;  /* 0x0000000000027805 */ /* 0x000fe2000001ff00 */
[----:B------:R-:W-:Y:S01]  /*02e0*/  IMAD.MOV.U32 R12, RZ, RZ, RZ ;  /* 0x000000ffff0c7224 */ /* 0x000fe200078e00ff */
[----:B------:R-:W-:Y:S01]  /*02f0*/  CS2R R4, SRZ ;  /* 0x0000000000047805 */ /* 0x000fe2000001ff00 */
[----:B0-----:R-:W-:-:S07]  /*0300*/  IMAD.WIDE.U32 R8, R11, 0xc80, R8 ;  /* 0x00000c800b087825 */ /* 0x001fce00078e0008 */
.L_x_5:
[----:B------:R-:W-:-:S06]  /*0310*/  IMAD R7, R12, 0x4, R1 ;  /* 0x000000040c077824 */ /* 0x000fcc00078e0201 */
[----:B------:R-:W5:Y:S01]  /*0320*/  LDL R7, [R7+0x4] ;  /* 0x0000040007077983 */ /* 0x000f620000100800 */
[----:B------:R-:W-:-:S05]  /*0330*/  UMOV UR4, URZ ;  /* 0x000000ff00047c82 */ /* 0x000fca0008000000 */
.L_x_4:
[----:B-----5:R-:W-:Y:S01]  /*0340*/  SHF.R.U32.HI R20, RZ, UR4, R7 ;  /* 0x00000004ff147c19 */ /* 0x020fe20008011607 */
[----:B------:R-:W-:-:S03]  /*0350*/  IMAD.SHL.U32 R14, R12, 0x20, RZ ;  /* 0x000000200c0e7824 */ /* 0x000fc600078e00ff */
[----:B------:R-:W-:Y:S01]  /*0360*/  LOP3.LUT R15, R20, 0x1, RZ, 0xc0, !PT ;  /* 0x00000001140f7812 */ /* 0x000fe200078ec0ff */
[----:B------:R-:W-:-:S03]  /*0370*/  VIADD R14, R14, UR4 ;  /* 0x000000040e0e7c36 */ /* 0x000fc60008000000 */
[----:B------:R-:W-:Y:S01]  /*0380*/  ISETP.NE.U32.AND P0, PT, R15, 0x1, PT ;  /* 0x000000010f00780c */ /* 0x000fe20003f05070 */
[----:B------:R-:W-:-:S03]  /*0390*/  IMAD R15, R14, 0x5, RZ ;  /* 0x000000050e0f7824 */ /* 0x000fc600078e02ff */
[----:B------:R-:W-:Y:S01]  /*03a0*/  R2P PR, R20, 0x7e ;  /* 0x0000007e14007804 */ /* 0x000fe20000000000 */
[----:B------:R-:W-:-:S08]  /*03b0*/  IMAD.WIDE.U32 R14, R15, 0x4, R8 ;  /* 0x000000040f0e7825 */ /* 0x000fd000078e0008 */
[----:B-1----:R-:W2:Y:S04]  /*03c0*/  @!P0 LDG.E R17, desc[UR6][R14.64] ;  /* 0x000000060e118981 */ /* 0x002ea8000c1e1900 */
[----:B------:R-:W3:Y:S04]  /*03d0*/  @P1 LDG.E R19, desc[UR6][R14.64+0x14] ;  /* 0x000014060e131981 */ /* 0x000ee8000c1e1900 */
[----:B------:R-:W4:Y:S04]  /*03e0*/  @P2 LDG.E R21, desc[UR6][R14.64+0x28] ;  /* 0x000028060e152981 */ /* 0x000f28000c1e1900 */
[----:B------:R-:W4:Y:S04]  /*03f0*/  @P3 LDG.E R23, desc[UR6][R14.64+0x3c] ;  /* 0x00003c060e173981 */ /* 0x000f28000c1e1900 */
[----:B------:R-:W4:Y:S04]  /*0400*/  @!P0 LDG.E R16, desc[UR6][R14.64+0x8] ;  /* 0x000008060e108981 */ /* 0x000f28000c1e1900 */
[----:B------:R-:W4:Y:S04]  /*0410*/  @P4 LDG.E R25, desc[UR6][R14.64+0x50] ;  /* 0x000050060e194981 */ /* 0x000f28000c1e1900 */
[----:B------:R-:W4:Y:S04]  /*0420*/  @!P0 LDG.E R18, desc[UR6][R14.64+0x10] ;  /* 0x000010060e128981 */ /* 0x000f28000c1e1900 */
[----:B------:R-:W4:Y:S04]  /*0430*/  @P1 LDG.E R22, desc[UR6][R14.64+0x1c] ;  /* 0x00001c060e161981 */ /* 0x000f28000c1e1900 */
[----:B------:R-:W4:Y:S04]  /*0440*/  @P1 LDG.E R24, desc[UR6][R14.64+0x24] ;  /* 0x000024060e181981 */ /* 0x000f28000c1e1900 */
[----:B------:R-:W4:Y:S01]  /*0450*/  @P6 LDG.E R27, desc[UR6][R14.64+0x78] ;  /* 0x000078060e1b6981 */ /* 0x000f22000c1e1900 */
[----:B--2---:R-:W-:-:S03]  /*0460*/  @!P0 LOP3.LUT R6, R6, R17, RZ, 0x3c, !PT ;  /* 0x0000001106068212 */ /* 0x004fc600078e3cff */
[----:B------:R-:W2:Y:S01]  /*0470*/  @!P0 LDG.E R17, desc[UR6][R14.64+0x4] ;  /* 0x000004060e118981 */ /* 0x000ea2000c1e1900 */
[----:B---3--:R-:W-:-:S03]  /*0480*/  @P1 LOP3.LUT R6, R6, R19, RZ, 0x3c, !PT ;  /* 0x0000001306061212 */ /* 0x008fc600078e3cff */
[----:B------:R-:W3:Y:S01]  /*0490*/  @!P0 LDG.E R19, desc[UR6][R14.64+0xc] ;  /* 0x00000c060e138981 */ /* 0x000ee2000c1e1900 */
[----:B----4-:R-:W-:-:S03]  /*04a0*/  @P2 LOP3.LUT R6, R6, R21, RZ, 0x3c, !PT ;  /* 0x0000001506062212 */ /* 0x010fc600078e3cff */
[----:B------:R-:W4:Y:S01]  /*04b0*/  @P1 LDG.E R21, desc[UR6][R14.64+0x18] ;  /* 0x000018060e151981 */ /* 0x000f22000c1e1900 */
[----:B------:R-:W-:-:S03]  /*04c0*/  @P3 LOP3.LUT R6, R6, R23, RZ, 0x3c, !PT ;  /* 0x0000001706063212 */ /* 0x000fc600078e3cff */
[----:B------:R-:W4:Y:S01]  /*04d0*/  @P5 LDG.E R23, desc[UR6][R14.64+0x64] ;  /* 0x000064060e175981 */ /* 0x000f22000c1e1900 */
[----:B------:R-:W-:-:S03]  /*04e0*/  @!P0 LOP3.LUT R5, R5, R16, RZ, 0x3c, !PT ;  /* 0x0000001005058212 */ /* 0x000fc600078e3cff */
[----:B------:R-:W4:Y:S01]  /*04f0*/  @P2 LDG.E R16, desc[UR6][R14.64+0x30] ;  /* 0x000030060e102981 */ /* 0x000f22000c1e1900 */
[----:B------:R-:W-:-:S03]  /*0500*/  @P4 LOP3.LUT R6, R6, R25, RZ, 0x3c, !PT ;  /* 0x0000001906064212 */ /* 0x000fc600078e3cff */
[----:B------:R-:W4:Y:S01]  /*0510*/  @P3 LDG.E R25, desc[UR6][R14.64+0x48] ;  /* 0x000048060e193981 */ /* 0x000f22000c1e1900 */
[----:B------:R-:W-:-:S03]  /*0520*/  @!P0 LOP3.LUT R3, R3, R18, RZ, 0x3c, !PT ;  /* 0x0000001203038212 */ /* 0x000fc600078e3cff */
[----:B------:R-:W4:Y:S01]  /*0530*/  @P2 LDG.E R18, desc[UR6][R14.64+0x38] ;  /* 0x000038060e122981 */ /* 0x000f22000c1e1900 */
[----:B------:R-:W-:-:S03]  /*0540*/  @P1 LOP3.LUT R5, R5, R22, RZ, 0x3c, !PT ;  /* 0x0000001605051212 */ /* 0x000fc600078e3cff */
[----:B------:R-:W4:Y:S01]  /*0550*/  @P3 LDG.E R22, desc[UR6][R14.64+0x44] ;  /* 0x000044060e163981 */ /* 0x000f22000c1e1900 */
[----:B--2---:R-:W-:-:S03]  /*0560*/  @!P0 LOP3.LUT R4, R4, R17, RZ, 0x3c, !PT ;  /* 0x0000001104048212 */ /* 0x004fc600078e3cff */
[----:B------:R-:W2:Y:S01]  /*0570*/  @P1 LDG.E R17, desc[UR6][R14.64+0x20] ;  /* 0x000020060e111981 */ /* 0x000ea2000c1e1900 */
[----:B---3--:R-:W-:-:S03]  /*0580*/  @!P0 LOP3.LUT R2, R2, R19, RZ, 0x3c, !PT ;  /* 0x0000001302028212 */ /* 0x008fc600078e3cff */
[----:B------:R-:W3:Y:S01]  /*0590*/  @P2 LDG.E R19, desc[UR6][R14.64+0x2c] ;  /* 0x00002c060e132981 */ /* 0x000ee2000c1e1900 */
[----:B----4-:R-:W-:-:S03]  /*05a0*/  @P1 LOP3.LUT R4, R4, R21, RZ, 0x3c, !PT ;  /* 0x0000001504041212 */ /* 0x010fc600078e3cff */
[----:B------:R-:W4:Y:S01]  /*05b0*/  @P2 LDG.E R21, desc[UR6][R14.64+0x34] ;  /* 0x000034060e152981 */ /* 0x000f22000c1e1900 */
[----:B------:R-:W-:-:S03]  /*05c0*/  @P5 LOP3.LUT R6, R6, R23, RZ, 0x3c, !PT ;  /* 0x0000001706065212 */ /* 0x000fc600078e3cff */
[----:B------:R-:W4:Y:S01]  /*05d0*/  @P3 LDG.E R23, desc[UR6][R14.64+0x40] ;  /* 0x000040060e173981 */ /* 0x000f22000c1e1900 */
[----:B------:R-:W-:Y:S02]  /*05e0*/  @P1 LOP3.LUT R3, R3, R24, RZ, 0x3c, !PT ;  /* 0x0000001803031212 */ /* 0x000fe400078e3cff */
[----:B------:R-:W-:Y:S01]  /*05f0*/  @P2 LOP3.LUT R5, R5, R16, RZ, 0x3c, !PT ;  /* 0x0000001005052212 */ /* 0x000fe200078e3cff */
[----:B------:R-:W4:Y:S04]  /*0600*/  @P5 LDG.E R24, desc[UR6][R14.64+0x6c] ;  /* 0x00006c060e185981 */ /* 0x000f28000c1e1900 */
[----:B------:R-:W4:Y:S01]  /*0610*/  @P3 LDG.E R16, desc[UR6][R14.64+0x4c] ;  /* 0x00004c060e103981 */ /* 0x000f22000c1e1900 */
[----:B------:R-:W-:-:S03]  /*0620*/  @P2 LOP3.LUT R3, R3, R18, RZ, 0x3c, !PT ;  /* 0x0000001203032212 */ /* 0x000fc600078e3cff */
[----:B------:R-:W4:Y:S01]  /*0630*/  @P4 LDG.E R18, desc[UR6][R14.64+0x58] ;  /* 0x000058060e124981 */ /* 0x000f22000c1e1900 */
[----:B------:R-:W-:-:S03]  /*0640*/  @P3 LOP3.LUT R5, R5, R22, RZ, 0x3c, !PT ;  /* 0x0000001605053212 */ /* 0x000fc600078e3cff */
[----:B------:R-:W4:Y:S01]  /*0650*/  @P4 LDG.E R22, desc[UR6][R14.64+0x60] ;  /* 0x000060060e164981 */ /* 0x000f22000c1e1900 */
[----:B--2---:R-:W-:-:S03]  /*0660*/  @P1 LOP3.LUT R2, R2, R17, RZ, 0x3c, !PT ;  /* 0x0000001102021212 */ /* 0x004fc600078e3cff */
[----:B------:R-:W2:Y:S01]  /*0670*/  @P4 LDG.E R17, desc[UR6][R14.64+0x54] ;  /* 0x000054060e114981 */ /* 0x000ea2000c1e1900 */
[----:B---3--:R-:W-:-:S03]  /*0680*/  @P2 LOP3.LUT R4, R4, R19, RZ, 0x3c, !PT ;  /* 0x0000001304042212 */ /* 0x008fc600078e3cff */
[----:B------:R-:W3:Y:S01]  /*0690*/  @P4 LDG.E R19, desc[UR6][R14.64+0x5c] ;  /* 0x00005c060e134981 */ /* 0x000ee2000c1e1900 */
[----:B----4-:R-:W-:-:S03]  /*06a0*/  @P2 LOP3.LUT R2, R2, R21, RZ, 0x3c, !PT ;  /* 0x0000001502022212 */ /* 0x010fc600078e3cff */
[----:B------:R-:W4:Y:S01]  /*06b0*/  @P5 LDG.E R21, desc[UR6][R14.64+0x68] ;  /* 0x000068060e155981 */ /* 0x000f22000c1e1900 */
[----:B------:R-:W-:-:S03]  /*06c0*/  @P3 LOP3.LUT R4, R4, R23, RZ, 0x3c, !PT ;  /* 0x0000001704043212 */ /* 0x000fc600078e3cff */
[----:B------:R-:W4:Y:S01]  /*06d0*/  @P5 LDG.E R23, desc[UR6][R14.64+0x70] ;  /* 0x000070060e175981 */ /* 0x000f22000c1e1900 */
[----:B------:R-:W-:Y:S02]  /*06e0*/  LOP3.LUT P0, RZ, R20, 0x80, RZ, 0xc0, !PT ;  /* 0x0000008014ff7812 */ /* 0x000fe4000780c0ff */
[----:B------:R-:W-:Y:S02]  /*06f0*/  @P3 LOP3.LUT R2, R2, R25, RZ, 0x3c, !PT ;  /* 0x0000001902023212 */ /* 0x000fe400078e3cff */
[----:B------:R-:W-:Y:S02]  /*0700*/  @P3 LOP3.LUT R3, R3, R16, RZ, 0x3c, !PT ;  /* 0x0000001003033212 */ /* 0x000fe400078e3cff */
[----:B------:R-:W4:Y:S01]  /*0710*/  @P5 LDG.E R16, desc[UR6][R14.64+0x74] ;  /* 0x000074060e105981 */ /* 0x000f22000c1e1900 */
[----:B------:R-:W-:-:S03]  /*0720*/  @P4 LOP3.LUT R5, R5, R18, RZ, 0x3c, !PT ;  /* 0x0000001205054212 */ /* 0x000fc600078e3cff */
[----:B------:R-:W4:Y:S01]  /*0730*/  @P6 LDG.E R18, desc[UR6][R14.64+0x80] ;  /* 0x000080060e126981 */ /* 0x000f22000c1e1900 */
[----:B------:R-:W-:-:S03]  /*0740*/  @P4 LOP3.LUT R3, R3, R22, RZ, 0x3c, !PT ;  /* 0x0000001603034212 */ /* 0x000fc600078e3cff */
[----:B------:R-:W4:Y:S01]  /*0750*/  @P6 LDG.E R22, desc[UR6][R14.64+0x88] ;  /* 0x000088060e166981 */ /* 0x000f22000c1e1900 */
[----:B------:R-:W-:-:S03]  /*0760*/  @P5 LOP3.LUT R5, R5, R24, RZ, 0x3c, !PT ;  /* 0x0000001805055212 */ /* 0x000fc600078e3cff */
[----:B------:R-:W4:Y:S04]  /*0770*/  @P0 LDG.E R25, desc[UR6][R14.64+0x8c] ;  /* 0x00008c060e190981 */ /* 0x000f28000c1e1900 */
[----:B------:R-:W4:Y:S04]  /*0780*/  @P0 LDG.E R24, desc[UR6][R14.64+0x94] ;  /* 0x000094060e180981 */ /* 0x000f28000c1e1900 */
        /* <DEDUP_REMOVED lines=9> */
[----:B------:R-:W-:Y:S02]  /*0820*/  @P6 LOP3.LUT R6, R6, R27, RZ, 0x3c, !PT ;  /* 0x0000001b06066212 */ /* 0x000fe400078e3cff */
[----:B------:R-:W-:Y:S02]  /*0830*/  @P5 LOP3.LUT R3, R3, R16, RZ, 0x3c, !PT ;  /* 0x0000001003035212 */ /* 0x000fe400078e3cff */
[----:B------:R-:W-:Y:S02]  /*0840*/  @P6 LOP3.LUT R5, R5, R18, RZ, 0x3c, !PT ;  /* 0x0000001205056212 */ /* 0x000fe400078e3cff */
[----:B------:R-:W-:Y:S02]  /*0850*/  @P6 LOP3.LUT R3, R3, R22, RZ, 0x3c, !PT ;  /* 0x0000001603036212 */ /* 0x000fe400078e3cff */
[----:B------:R-:W-:Y:S02]  /*0860*/  @P0 LOP3.LUT R6, R6, R25, RZ, 0x3c, !PT ;  /* 0x0000001906060212 */ /* 0x000fe400078e3cff */
[----:B------:R-:W-:-:S02]  /*0870*/  @P0 LOP3.LUT R5, R5, R24, RZ, 0x3c, !PT ;  /* 0x0000001805050212 */ /* 0x000fc400078e3cff */
[----:B------:R-:W-:Y:S02]  /*0880*/  @P0 LOP3.LUT R3, R3, R26, RZ, 0x3c, !PT ;  /* 0x0000001a03030212 */ /* 0x000fe400078e3cff */
[----:B--2---:R-:W-:Y:S02]  /*0890*/  @P6 LOP3.LUT R4, R4, R17, RZ, 0x3c, !PT ;  /* 0x0000001104046212 */ /* 0x004fe400078e3cff */
[----:B---3--:R-:W-:Y:S02]  /*08a0*/  @P6 LOP3.LUT R2, R2, R19, RZ, 0x3c, !PT ;  /* 0x0000001302026212 */ /* 0x008fe400078e3cff */
[----:B----4-:R-:W-:Y:S02]  /*08b0*/  @P0 LOP3.LUT R4, R4, R21, RZ, 0x3c, !PT ;  /* 0x0000001504040212 */ /* 0x010fe400078e3cff */
[----:B------:R-:W-:Y:S02]  /*08c0*/  @P0 LOP3.LUT R2, R2, R23, RZ, 0x3c, !PT ;  /* 0x0000001702020212 */ /* 0x000fe400078e3cff */
[----:B------:R-:W-:-:S13]  /*08d0*/  R2P PR, R20.B1, 0x7f ;  /* 0x0000007f14007804 */ /* 0x000fda0000001000 */
[----:B------:R-:W2:Y:S04]  /*08e0*/  @P0 LDG.E R18, desc[UR6][R14.64+0xb0] ;  /* 0x0000b0060e120981 */ /* 0x000ea8000c1e1900 */
[----:B------:R-:W3:Y:S04]  /*08f0*/  @P0 LDG.E R21, desc[UR6][R14.64+0xa0] ;  /* 0x0000a0060e150981 */ /* 0x000ee8000c1e1900 */
[----:B------:R-:W4:Y:S04]  /*0900*/  @P0 LDG.E R23, desc[UR6][R14.64+0xa4] ;  /* 0x0000a4060e170981 */ /* 0x000f28000c1e1900 */
[----:B------:R-:W4:Y:S04]  /*0910*/  @P0 LDG.E R16, desc[UR6][R14.64+0xa8] ;  /* 0x0000a8060e100981 */ /* 0x000f28000c1e1900 */
[----:B------:R-:W4:Y:S04]  /*0920*/  @P0 LDG.E R25, desc[UR6][R14.64+0xac] ;  /* 0x0000ac060e190981 */ /* 0x000f28000c1e1900 */
[----:B------:R-:W4:Y:S04]  /*0930*/  @P1 LDG.E R27, desc[UR6][R14.64+0xb4] ;  /* 0x0000b4060e1b1981 */ /* 0x000f28000c1e1900 */
[----:B------:R-:W4:Y:S04]  /*0940*/  @P2 LDG.E R29, desc[UR6][R14.64+0xc8] ;  /* 0x0000c8060e1d2981 */ /* 0x000f28000c1e1900 */
[----:B------:R-:W4:Y:S04]  /*0950*/  @P3 LDG.E R19, desc[UR6][R14.64+0xdc] ;  /* 0x0000dc060e133981 */ /* 0x000f28000c1e1900 */
        /* <DEDUP_REMOVED lines=12> */
[----:B------:R-:W-:Y:S01]  /*0a20*/  LOP3.LUT P0, RZ, R20, 0x8000, RZ, 0xc0, !PT ;  /* 0x0000800014ff7812 */ /* 0x000fe2000780c0ff */
[----:B------:R-:W4:Y:S04]  /*0a30*/  @P1 LDG.E R25, desc[UR6][R14.64+0xc0] ;  /* 0x0000c0060e191981 */ /* 0x000f28000c1e1900 */
[----:B------:R-:W4:Y:S01]  /*0a40*/  @P1 LDG.E R20, desc[UR6][R14.64+0xc4] ;  /* 0x0000c4060e141981 */ /* 0x000f22000c1e1900 */
[----:B------:R-:W-:-:S03]  /*0a50*/  @P1 LOP3.LUT R6, R6, R27, RZ, 0x3c, !PT ;  /* 0x0000001b06061212 */ /* 0x000fc600078e3cff */
[----:B------:R-:W4:Y:S01]  /*0a60*/  @P2 LDG.E R27, desc[UR6][R14.64+0xcc] ;  /* 0x0000cc060e1b2981 */ /* 0x000f22000c1e1900 */
[----:B------:R-:W-:-:S03]  /*0a70*/  @P2 LOP3.LUT R6, R6, R29, RZ, 0x3c, !PT ;  /* 0x0000001d06062212 */ /* 0x000fc600078e3cff */
[----:B------:R-:W4:Y:S01]  /*0a80*/  @P6 LDG.E R29, desc[UR6][R14.64+0x118] ;  /* 0x000118060e1d6981 */ /* 0x000f22000c1e1900 */
[----:B------:R-:W-:-:S03]  /*0a90*/  @P3 LOP3.LUT R6, R6, R19, RZ, 0x3c, !PT ;  /* 0x0000001306063212 */ /* 0x000fc600078e3cff */
[----:B------:R-:W4:Y:S01]  /*0aa0*/  @P2 LDG.E R19, desc[UR6][R14.64+0xd4] ;  /* 0x0000d4060e132981 */ /* 0x000f22000c1e1900 */
[----:B------:R-:W-:-:S03]  /*0ab0*/  @P4 LOP3.LUT R6, R6, R17, RZ, 0x3c, !PT ;  /* 0x0000001106064212 */ /* 0x000fc600078e3cff */
[----:B------:R-:W4:Y:S04]  /*0ac0*/  @P5 LDG.E R17, desc[UR6][R14.64+0x108] ;  /* 0x000108060e115981 */ /* 0x000f28000c1e1900 */
[----:B------:R-:W4:Y:S01]  /*0ad0*/  @P0 LDG.E R26, desc[UR6][R14.64+0x13c] ;  /* 0x00013c060e1a0981 */ /* 0x000f22000c1e1900 */
[----:B--2---:R-:W-:-:S03]  /*0ae0*/  @P1 LOP3.LUT R5, R5, R18, RZ, 0x3c, !PT ;  /* 0x0000001205051212 */ /* 0x004fc600078e3cff */
[----:B------:R-:W2:Y:S01]  /*0af0*/  @P4 LDG.E R18, desc[UR6][R14.64+0x100] ;  /* 0x000100060e124981 */ /* 0x000ea2000c1e1900 */
[----:B---3--:R-:W-:Y:S02]  /*0b00*/  @P5 LOP3.LUT R6, R6, R21, RZ, 0x3c, !PT ;  /* 0x0000001506065212 */ /* 0x008fe400078e3cff */
[----:B------:R-:W-:Y:S01]  /*0b10*/  @P2 LOP3.LUT R5, R5, R22, RZ, 0x3c, !PT ;  /* 0x0000001605052212 */ /* 0x000fe200078e3cff */
[----:B------:R-:W3:Y:S01]  /*0b20*/  @P3 LDG.E R21, desc[UR6][R14.64+0xe0] ;  /* 0x0000e0060e153981 */ /* 0x000ee2000c1e1900 */
[----:B----4-:R-:W-:-:S03]  /*0b30*/  @P1 LOP3.LUT R4, R4, R23, RZ, 0x3c, !PT ;  /* 0x0000001704041212 */ /* 0x010fc600078e3cff */
[----:B------:R-:W4:Y:S04]  /*0b40*/  @P3 LDG.E R22, desc[UR6][R14.64+0xec] ;  /* 0x0000ec060e163981 */ /* 0x000f28000c1e1900 */
[----:B------:R-:W2:Y:S01]  /*0b50*/  @P3 LDG.E R23, desc[UR6][R14.64+0xe8] ;  /* 0x0000e8060e173981 */ /* 0x000ea2000c1e1900 */
[----:B------:R-:W-:-:S03]  /*0b60*/  @P1 LOP3.LUT R2, R2, R25, RZ, 0x3c, !PT ;  /* 0x0000001902021212 */ /* 0x000fc600078e3cff */
[----:B------:R-:W2:Y:S01]  /*0b70*/  @P4 LDG.E R25, desc[UR6][R14.64+0xf4] ;  /* 0x0000f4060e194981 */ /* 0x000ea2000c1e1900 */
[----:B------:R-:W-:-:S03]  /*0b80*/  @P1 LOP3.LUT R3, R3, R20, RZ, 0x3c, !PT ;  /* 0x0000001403031212 */ /* 0x000fc600078e3cff */
[----:B------:R-:W2:Y:S01]  /*0b90*/  @P3 LDG.E R20, desc[UR6][R14.64+0xe4] ;  /* 0x0000e4060e143981 */ /* 0x000ea2000c1e1900 */
[----:B------:R-:W-:Y:S02]  /*0ba0*/  @P2 LOP3.LUT R4, R4, R27, RZ, 0x3c, !PT ;  /* 0x0000001b04042212 */ /* 0x000fe400078e3cff */
[----:B------:R-:W-:Y:S01]  /*0bb0*/  @P2 LOP3.LUT R3, R3, R16, RZ, 0x3c, !PT ;  /* 0x0000001003032212 */ /* 0x000fe200078e3cff */
[----:B------:R-:W2:Y:S04]  /*0bc0*/  @P4 LDG.E R27, desc[UR6][R14.64+0xfc] ;  /* 0x0000fc060e1b4981 */ /* 0x000ea8000c1e1900 */
[----:B------:R-:W2:Y:S01]  /*0bd0*/  @P5 LDG.E R16, desc[UR6][R14.64+0x10c] ;  /* 0x00010c060e105981 */ /* 0x000ea2000c1e1900 */
[----:B------:R-:W-:-:S03]  /*0be0*/  @P2 LOP3.LUT R2, R2, R19, RZ, 0x3c, !PT ;  /* 0x0000001302022212 */ /* 0x000fc600078e3cff */
[----:B------:R-:W2:Y:S01]  /*0bf0*/  @P5 LDG.E R19, desc[UR6][R14.64+0x110] ;  /* 0x000110060e135981 */ /* 0x000ea2000c1e1900 */
[----:B------:R-:W-:-:S03]  /*0c00*/  @P6 LOP3.LUT R6, R6, R29, RZ, 0x3c, !PT ;  /* 0x0000001d06066212 */ /* 0x000fc600078e3cff */
[----:B------:R-:W2:Y:S01]  /*0c10*/  @P0 LDG.E R29, desc[UR6][R14.64+0x12c] ;  /* 0x00012c060e1d0981 */ /* 0x000ea2000c1e1900 */
[----:B---3--:R-:W-:-:S03]  /*0c20*/  @P3 LOP3.LUT R4, R4, R21, RZ, 0x3c, !PT ;  /* 0x0000001504043212 */ /* 0x008fc600078e3cff */
[----:B------:R-:W3:Y:S01]  /*0c30*/  @P6 LDG.E R21, desc[UR6][R14.64+0x11c] ;  /* 0x00011c060e156981 */ /* 0x000ee2000c1e1900 */
[----:B----4-:R-:W-:-:S03]  /*0c40*/  @P3 LOP3.LUT R3, R3, R22, RZ, 0x3c, !PT ;  /* 0x0000001603033212 */ /* 0x010fc600078e3cff */
[----:B------:R-:W4:Y:S01]  /*0c50*/  @P6 LDG.E R22, desc[UR6][R14.64+0x128] ;  /* 0x000128060e166981 */ /* 0x000f22000c1e1900 */
[----:B--2---:R-:W-:Y:S02]  /*0c60*/  @P3 LOP3.LUT R2, R2, R23, RZ, 0x3c, !PT ;  /* 0x0000001702023212 */ /* 0x004fe400078e3cff */
[----:B------:R-:W-:Y:S01]  /*0c70*/  @P4 LOP3.LUT R3, R3, R18, RZ, 0x3c, !PT ;  /* 0x0000001203034212 */ /* 0x000fe200078e3cff */
[----:B------:R-:W2:Y:S01]  /*0c80*/  @P6 LDG.E R23, desc[UR6][R14.64+0x124] ;  /* 0x000124060e176981 */ /* 0x000ea2000c1e1900 */
[----:B------:R-:W-:-:S03]  /*0c90*/  @P4 LOP3.LUT R4, R4, R25, RZ, 0x3c, !PT ;  /* 0x0000001904044212 */ /* 0x000fc600078e3cff */
[----:B------:R-:W4:Y:S01]  /*0ca0*/  @P6 LDG.E R18, desc[UR6][R14.64+0x120] ;  /* 0x000120060e126981 */ /* 0x000f22000c1e1900 */
[----:B------:R-:W-:-:S03]  /*0cb0*/  @P3 LOP3.LUT R5, R5, R20, RZ, 0x3c, !PT ;  /* 0x0000001405053212 */ /* 0x000fc600078e3cff */
[----:B------:R-:W4:Y:S01]  /*0cc0*/  @P5 LDG.E R20, desc[UR6][R14.64+0x114] ;  /* 0x000114060e145981 */ /* 0x000f22000c1e1900 */
[----:B------:R-:W-:Y:S02]  /*0cd0*/  @P4 LOP3.LUT R5, R5, R24, RZ, 0x3c, !PT ;  /* 0x0000001805054212 */ /* 0x000fe400078e3cff */
[----:B------:R-:W-:Y:S01]  /*0ce0*/  @P5 LOP3.LUT R4, R4, R17, RZ, 0x3c, !PT ;  /* 0x0000001104045212 */ /* 0x000fe200078e3cff */
[----:B------:R-:W4:Y:S04]  /*0cf0*/  @P0 LDG.E R24, desc[UR6][R14.64+0x134] ;  /* 0x000134060e180981 */ /* 0x000f28000c1e1900 */
[----:B------:R-:W4:Y:S04]  /*0d00*/  @P0 LDG.E R17, desc[UR6][R14.64+0x130] ;  /* 0x000130060e110981 */ /* 0x000f28000c1e1900 */
[----:B------:R-:W4:Y:S01]  /*0d10*/  @P0 LDG.E R25, desc[UR6][R14.64+0x138] ;  /* 0x000138060e190981 */ /* 0x000f22000c1e1900 */
[----:B------:R-:W-:Y:S01]  /*0d20*/  UIADD3 UR4, UPT, UPT, UR4, 0x10, URZ ;  /* 0x0000001004047890 */ /* 0x000fe2000fffe0ff */
[----:B------:R-:W-:-:S03]  /*0d30*/  @P4 LOP3.LUT R2, R2, R27, RZ, 0x3c, !PT ;  /* 0x0000001b02024212 */ /* 0x000fc600078e3cff */
[----:B------:R-:W-:Y:S01]  /*0d40*/  UISETP.NE.AND UP0, UPT, UR4, 0x20, UPT ;  /* 0x000000200400788c */ /* 0x000fe2000bf05270 */
[----:B------:R-:W-:Y:S02]  /*0d50*/  @P5 LOP3.LUT R5, R5, R16, RZ, 0x3c, !PT ;  /* 0x0000001005055212 */ /* 0x000fe400078e3cff */
[----:B------:R-:W-:Y:S02]  /*0d60*/  @P5 LOP3.LUT R2, R2, R19, RZ, 0x3c, !PT ;  /* 0x0000001302025212 */ /* 0x000fe400078e3cff */
[----:B------:R-:W-:Y:S02]  /*0d70*/  @P0 LOP3.LUT R6, R6, R29, RZ, 0x3c, !PT ;  /* 0x0000001d06060212 */ /* 0x000fe400078e3cff */
[----:B---3--:R-:W-:Y:S02]  /*0d80*/  @P6 LOP3.LUT R4, R4, R21, RZ, 0x3c, !PT ;  /* 0x0000001504046212 */ /* 0x008fe400078e3cff */
[----:B--2---:R-:W-:Y:S02]  /*0d90*/  @P6 LOP3.LUT R2, R2, R23, RZ, 0x3c, !PT ;  /* 0x0000001702026212 */ /* 0x004fe400078e3cff */
[----:B----4-:R-:W-:-:S02]  /*0da0*/  @P6 LOP3.LUT R5, R5, R18, RZ, 0x3c, !PT ;  /* 0x0000001205056212 */ /* 0x010fc400078e3cff */
[----:B------:R-:W-:-:S04]  /*0db0*/  @P5 LOP3.LUT R3, R3, R20, RZ, 0x3c, !PT ;  /* 0x0000001403035212 */ /* 0x000fc800078e3cff */
[----:B------:R-:W-:Y:S02]  /*0dc0*/  @P6 LOP3.LUT R3, R3, R22, RZ, 0x3c, !PT ;  /* 0x0000001603036212 */ /* 0x000fe400078e3cff */
[----:B------:R-:W-:Y:S02]  /*0dd0*/  @P0 LOP3.LUT R5, R5, R24, RZ, 0x3c, !PT ;  /* 0x0000001805050212 */ /* 0x000fe400078e3cff */
[----:B------:R-:W-:Y:S02]  /*0de0*/  @P0 LOP3.LUT R4, R4, R17, RZ, 0x3c, !PT ;  /* 0x0000001104040212 */ /* 0x000fe400078e3cff */
[----:B------:R-:W-:Y:S02]  /*0df0*/  @P0 LOP3.LUT R3, R3, R26, RZ, 0x3c, !PT ;  /* 0x0000001a03030212 */ /* 0x000fe400078e3cff */
[----:B------:R-:W-:Y:S01]  /*0e00*/  @P0 LOP3.LUT R2, R2, R25, RZ, 0x3c, !PT ;  /* 0x0000001902020212 */ /* 0x000fe200078e3cff */
[----:B------:R-:W-:Y:S06]  /*0e10*/  BRA.U UP0, `(.L_x_4) ;  /* 0xfffffff500487547 */ /* 0x000fec000b83ffff */
[----:B------:R-:W-:-:S05]  /*0e20*/  VIADD R12, R12, 0x1 ;  /* 0x000000010c0c7836 */ /* 0x000fca0000000000 */
[----:B------:R-:W-:-:S13]  /*0e30*/  ISETP.NE.AND P0, PT, R12, 0x5, PT ;  /* 0x000000050c00780c */ /* 0x000fda0003f05270 */
[----:B------:R-:W-:Y:S05]  /*0e40*/  @P0 BRA `(.L_x_5) ;  /* 0xfffffff400300947 */ /* 0x000fea000383ffff */
[----:B------:R-:W-:Y:S01]  /*0e50*/  LOP3.LUT R7, R10, 0x3, RZ, 0xc0, !PT ;  /* 0x000000030a077812 */ /* 0x000fe200078ec0ff */
[----:B------:R0:W-:Y:S03]  /*0e60*/  STL.64 [R1+0x8], R4 ;  /* 0x0000080401007387 */ /* 0x0001e60000100a00 */
[----:B------:R-:W-:Y:S01]  /*0e70*/  ISETP.NE.U32.AND P0, PT, R7, 0x1, PT ;  /* 0x000000010700780c */ /* 0x000fe20003f05070 */
[----:B------:R0:W-:Y:S03]  /*0e80*/  STL.64 [R1+0x10], R2 ;  /* 0x0000100201007387 */ /* 0x0001e60000100a00 */
[----:B------:R-:W-:Y:S01]  /*0e90*/  ISETP.NE.AND.EX P0, PT, RZ, RZ, PT, P0 ;  /* 0x000000ffff00720c */ /* 0x000fe20003f05300 */
[----:B------:R0:W-:-:S12]  /*0ea0*/  STL [R1+0x4], R6 ;  /* 0x0000040601007387 */ /* 0x0001d80000100800 */
[----:B0-----:R-:W-:Y:S05]  /*0eb0*/  @!P0 BRA `(.L_x_3) ;  /* 0x0000001800088947 */ /* 0x001fea0003800000 */
[----:B------:R-:W-:Y:S01]  /*0ec0*/  UMOV UR4, URZ ;  /* 0x000000ff00047c82 */ /* 0x000fe20008000000 */
[----:B------:R-:W-:Y:S01]  /*0ed0*/  UMOV UR5, URZ ;  /* 0x000000ff00057c82 */ /* 0x000fe20008000000 */
[----:B------:R-:W-:Y:S02]  /*0ee0*/  IMAD.MOV.U32 R6, RZ, RZ, RZ ;  /* 0x000000ffff067224 */ /* 0x000fe400078e00ff */
[----:B------:R-:W-:Y:S02]  /*0ef0*/  IMAD.MOV.U32 R12, RZ, RZ, RZ ;  /* 0x000000ffff0c7224 */ /* 0x000fe400078e00ff */
[----:B------:R-:W-:Y:S02]  /*0f00*/  IMAD.MOV.U32 R2, RZ, RZ, RZ ;  /* 0x000000ffff027224 */ /* 0x000fe400078e00ff */
[----:B------:R-:W-:Y:S02]  /*0f10*/  IMAD.MOV.U32 R5, RZ, RZ, RZ ;  /* 0x000000ffff057224 */ /* 0x000fe400078e00ff */
[----:B------:R-:W-:-:S02]  /*0f20*/  IMAD.U32 R3, RZ, RZ, UR4 ;  /* 0x00000004ff037e24 */ /* 0x000fc4000f8e00ff */
[----:B------:R-:W-:-:S07]  /*0f30*/  IMAD.U32 R4, RZ, RZ, UR5 ;  /* 0x00000005ff047e24 */ /* 0x000fce000f8e00ff */
.L_x_7:
[----:B------:R-:W-:-:S06]  /*0f40*/  IMAD R7, R12, 0x4, R1 ;  /* 0x000000040c077824 */ /* 0x000fcc00078e0201 */
[----:B------:R-:W5:Y:S01]  /*0f50*/  LDL R7, [R7+0x4] ;  /* 0x0000040007077983 */ /* 0x000f620000100800 */
[----:B------:R-:W-:-:S05]  /*0f60*/  UMOV UR4, URZ ;  /* 0x000000ff00047c82 */ /* 0x000fca0008000000 */
.L_x_6:
        /* <DEDUP_REMOVED lines=8> */
[----:B------:R-:W2:Y:S04]  /*0ff0*/  @!P0 LDG.E R17, desc[UR6][R14.64] ;  /* 0x000000060e118981 */ /* 0x000ea8000c1e1900 */
        /* <DEDUP_REMOVED lines=169> */
[----:B------:R0:W-:Y:S03]  /*1a90*/  STL [R1+0x4], R6 ;  /* 0x0000040601007387 */ /* 0x0001e60000100800 */
[----:B------:R-:W-:Y:S01]  /*1aa0*/  ISETP.NE.U32.AND P0, PT, R7, 0x3, PT ;  /* 0x000000030700780c */ /* 0x000fe20003f05070 */
[----:B------:R0:W-:Y:S03]  /*1ab0*/  STL.64 [R1+0x8], R4 ;  /* 0x0000080401007387 */ /* 0x0001e60000100a00 */
[----:B------:R-:W-:Y:S01]  /*1ac0*/  ISETP.NE.AND.EX P0, PT, RZ, RZ, PT, P0 ;  /* 0x000000ffff00720c */ /* 0x000fe20003f05300 */
[----:B------:R0:W-:-:S12]  /*1ad0*/  STL.64 [R1+0x10], R2 ;  /* 0x0000100201007387 */ /* 0x0001d80000100a00 */
[----:B0-----:R-:W-:Y:S05]  /*1ae0*/  @P0 BRA `(.L_x_3) ;  /* 0x0000000800fc0947 */ /* 0x001fea0003800000 */
        /* <DEDUP_REMOVED lines=8> */
.L_x_9:
[----:B------:R-:W-:-:S06]  /*1b70*/  IMAD R7, R12, 0x4, R1 ;  /* 0x000000040c077824 */ /* 0x000fcc00078e0201 */
[----:B------:R-:W5:Y:S01]  /*1b80*/  LDL R7, [R7+0x4] ;  /* 0x0000040007077983 */ /* 0x000f620000100800 */
[----:B------:R-:W-:-:S05]  /*1b90*/  UMOV UR4, URZ ;  /* 0x000000ff00047c82 */ /* 0x000fca0008000000 */
.L_x_8:
        /* <DEDUP_REMOVED lines=177> */
[----:B------:R0:W-:Y:S04]  /*26b0*/  STL [R1+0x4], R6 ;  /* 0x0000040601007387 */ /* 0x0001e80000100800 */
[----:B------:R0:W-:Y:S04]  /*26c0*/  STL.64 [R1+0x8], R4 ;  /* 0x0000080401007387 */ /* 0x0001e80000100a00 */
[----:B------:R0:W-:Y:S02]  /*26d0*/  STL.64 [R1+0x10], R2 ;  /* 0x0000100201007387 */ /* 0x0001e40000100a00 */
.L_x_3:
[----:B-1----:R-:W-:Y:S05]  /*26e0*/  BSYNC.RECONVERGENT B1 ;  /* 0x0000000000017941 */ /* 0x002fea0003800200 */
.L_x_2:
[C---:B------:R-:W-:Y:S01]  /*26f0*/  ISETP.GT.U32.AND P0, PT, R10.reuse, 0x3, PT ;  /* 0x000000030a00780c */ /* 0x040fe20003f04070 */
[----:B------:R-:W-:Y:S01]  /*2700*/  VIADD R11, R11, 0x1 ;  /* 0x000000010b0b7836 */ /* 0x000fe20000000000 */
[--C-:B------:R-:W-:Y:S02]  /*2710*/  SHF.R.U64 R10, R10, 0x2, R13.reuse ;  /* 0x000000020a0a7819 */ /* 0x100fe4000000120d */
[----:B------:R-:W-:Y:S02]  /*2720*/  ISETP.GT.U32.AND.EX P0, PT, R13, RZ, PT, P0 ;  /* 0x000000ff0d00720c */ /* 0x000fe40003f04100 */
[----:B------:R-:W-:-:S11]  /*2730*/  SHF.R.U32.HI R13, RZ, 0x2, R13 ;  /* 0x00000002ff0d7819 */ /* 0x000fd6000001160d */
[----:B------:R-:W-:Y:S05]  /*2740*/  @P0 BRA `(.L_x_10) ;  /* 0xffffffd800c40947 */ /* 0x000fea000383ffff */
.L_x_1:
[----:B-1----:R-:W-:Y:S05]  /*2750*/  BSYNC.RECONVERGENT B0 ;  /* 0x0000000000007941 */ /* 0x002fea0003800200 */
.L_x_0:
[----:B0-----:R-:W-:Y:S01]  /*2760*/  SHF.R.U32.HI R5, RZ, 0x2, R6 ;  /* 0x00000002ff057819 */ /* 0x001fe20000011606 */
[----:B------:R-:W-:Y:S01]  /*2770*/  IMAD.SHL.U32 R2, R3, 0x10, RZ ;  /* 0x0000001003027824 */ /* 0x000fe200078e00ff */
[----:B------:R-:W-:Y:S01]  /*2780*/  BSSY.RECONVERGENT B0, `(.L_x_11) ;  /* 0x000003b000007945 */ /* 0x000fe20003800200 */
[----:B------:R-:W-:Y:S01]  /*2790*/  IMAD.MOV.U32 R8, RZ, RZ, 0x3e055027 ;  /* 0x3e055027ff087424 */ /* 0x000fe200078e00ff */
[----:B------:R-:W-:Y:S01]  /*27a0*/  LOP3.LUT R5, R5, R6, RZ, 0x3c, !PT ;  /* 0x0000000605057212 */ /* 0x000fe200078e3cff */
[----:B------:R-:W-:-:S04]  /*27b0*/  IMAD.MOV.U32 R9, RZ, RZ, 0x7f800000 ;  /* 0x7f800000ff097424 */ /* 0x000fc800078e00ff */
[----:B------:R-:W-:-:S05]  /*27c0*/  IMAD.SHL.U32 R6, R5, 0x2, RZ ;  /* 0x0000000205067824 */ /* 0x000fca00078e00ff */
[----:B------:R-:W-:Y:S01]  /*27d0*/  LOP3.LUT R2, R5, R6, R2, 0x96, !PT ;  /* 0x0000000605027212 */ /* 0x000fe200078e9602 */
[----:B------:R-:W-:-:S03]  /*27e0*/  IMAD.MOV.U32 R5, RZ, RZ, 0x2f800000 ;  /* 0x2f800000ff057424 */ /* 0x000fc600078e00ff */
[----:B------:R-:W-:-:S05]  /*27f0*/  LOP3.LUT R3, R2, R3, RZ, 0x3c, !PT ;  /* 0x0000000302037212 */ /* 0x000fca00078e3cff */
[----:B------:R-:W-:-:S05]  /*2800*/  VIADD R2, R3, 0x550eb4e6 ;  /* 0x550eb4e603027836 */ /* 0x000fca0000000000 */
[----:B------:R-:W-:-:S05]  /*2810*/  I2FP.F32.U32 R2, R2 ;  /* 0x0000000200027245 */ /* 0x000fca0000201000 */
[----:B------:R-:W-:-:S05]  /*2820*/  FFMA R6, R2, R5, 1.1641532182693481445e-10 ;  /* 0x2f00000002067423 */ /* 0x000fca0000000005 */
[----:B------:R-:W-:-:S13]  /*2830*/  FSETP.GEU.AND P0, PT, R6, 1.175494350822287508e-38, PT ;  /* 0x008000000600780b */ /* 0x000fda0003f0e000 */
[----:B------:R-:W-:-:S04]  /*2840*/  @!P0 FMUL R6, R6, 8388608 ;  /* 0x4b00000006068820 */ /* 0x000fc80000400000 */
[----:B------:R-:W-:-:S05]  /*2850*/  VIADD R2, R6, 0xc0d55555 ;  /* 0xc0d5555506027836 */ /* 0x000fca0000000000 */
[----:B------:R-:W-:-:S05]  /*2860*/  LOP3.LUT R5, R2, 0xff800000, RZ, 0xc0, !PT ;  /* 0xff80000002057812 */ /* 0x000fca00078ec0ff */
[----:B------:R-:W-:Y:S01]  /*2870*/  IMAD.IADD R2, R6, 0x1, -R5 ;  /* 0x0000000106027824 */ /* 0x000fe200078e0a05 */
[----:B------:R-:W-:-:S03]  /*2880*/  I2FP.F32.S32 R5, R5 ;  /* 0x0000000500057245 */ /* 0x000fc60000201400 */
[----:B------:R-:W-:-:S04]  /*2890*/  FADD R7, R2, -1 ;  /* 0xbf80000002077421 */ /* 0x000fc80000000000 */
[----:B------:R-:W-:-:S04]  /*28a0*/  FFMA R2, R7, -R8, 0.14084610342979431152 ;  /* 0x3e1039f607027423 */ /* 0x000fc80000000808 */
[----:B------:R-:W-:-:S04]  /*28b0*/  FFMA R2, R7, R2, -0.12148627638816833496 ;  /* 0xbdf8cdcc07027423 */ /* 0x000fc80000000002 */
[----:B------:R-:W-:-:S04]  /*28c0*/  FFMA R2, R7, R2, 0.13980610668659210205 ;  /* 0x3e0f295507027423 */ /* 0x000fc80000000002 */
[----:B------:R-:W-:-:S04]  /*28d0*/  FFMA R2, R7, R2, -0.16684235632419586182 ;  /* 0xbe2ad8b907027423 */ /* 0x000fc80000000002 */
[----:B------:R-:W-:-:S04]  /*28e0*/  FFMA R2, R7, R2, 0.20012299716472625732 ;  /* 0x3e4ced0b07027423 */ /* 0x000fc80000000002 */
[----:B------:R-:W-:-:S04]  /*28f0*/  FFMA R2, R7, R2, -0.24999669194221496582 ;  /* 0xbe7fff2207027423 */ /* 0x000fc80000000002 */
[----:B------:R-:W-:-:S04]  /*2900*/  FFMA R2, R7, R2, 0.33333182334899902344 ;  /* 0x3eaaaa7807027423 */ /* 0x000fc80000000002 */
[C---:B------:R-:W-:Y:S01]  /*2910*/  FFMA R8, R7.reuse, R2, -0.5 ;  /* 0xbf00000007087423 */ /* 0x040fe20000000002 */
[----:B------:R-:W-:Y:S02]  /*2920*/  FSEL R2, RZ, -23, P0 ;  /* 0xc1b80000ff027808 */ /* 0x000fe40000000000 */
[----:B------:R-:W-:Y:S01]  /*2930*/  ISETP.GT.U32.AND P0, PT, R6, 0x7f7fffff, PT ;  /* 0x7f7fffff0600780c */ /* 0x000fe20003f04070 */
[----:B------:R-:W-:Y:S02]  /*2940*/  FMUL R8, R7, R8 ;  /* 0x0000000807087220 */ /* 0x000fe40000400000 */
[----:B------:R-:W-:Y:S01]  /*2950*/  FFMA R2, R5, 1.1920928955078125e-07, R2 ;  /* 0x3400000005027823 */ /* 0x000fe20000000002 */
[----:B------:R-:W-:Y:S01]  /*2960*/  SHF.R.U32.HI R5, RZ, 0x2, R4 ;  /* 0x00000002ff057819 */ /* 0x000fe20000011604 */
[----:B------:R-:W-:-:S03]  /*2970*/  FFMA R7, R7, R8, R7 ;  /* 0x0000000807077223 */ /* 0x000fc60000000007 */
[----:B------:R-:W-:Y:S01]  /*2980*/  LOP3.LUT R5, R5, R4, RZ, 0x3c, !PT ;  /* 0x0000000405057212 */ /* 0x000fe200078e3cff */
[----:B------:R-:W-:Y:S01]  /*2990*/  FFMA R7, R2, 0.69314718246459960938, R7 ;  /* 0x3f31721802077823 */ /* 0x000fe20000000007 */
[----:B------:R-:W-:-:S03]  /*29a0*/  IMAD.SHL.U32 R2, R3, 0x10, RZ ;  /* 0x0000001003027824 */ /* 0x000fc600078e00ff */
[C---:B------:R-:W-:Y:S01]  /*29b0*/  @P0 FFMA R7, R6.reuse, R9, +INF ;  /* 0x7f80000006070423 */ /* 0x040fe20000000009 */
[----:B------:R-:W-:Y:S01]  /*29c0*/  IMAD.SHL.U32 R4, R5, 0x2, RZ ;  /* 0x0000000205047824 */ /* 0x000fe200078e00ff */
[----:B------:R-:W-:Y:S02]  /*29d0*/  FSETP.NEU.AND P0, PT, R6, RZ, PT ;  /* 0x000000ff0600720b */ /* 0x000fe40003f0d000 */
[----:B------:R-:W-:Y:S02]  /*29e0*/  FMUL R7, R7, -2 ;  /* 0xc000000007077820 */ /* 0x000fe40000400000 */
[----:B------:R-:W-:-:S03]  /*29f0*/  LOP3.LUT R2, R5, R4, R2, 0x96, !PT ;  /* 0x0000000405027212 */ /* 0x000fc600078e9602 */
[----:B------:R-:W-:Y:S02]  /*2a00*/  FSEL R6, R7, +INF , P0 ;  /* 0x7f80000007067808 */ /* 0x000fe40000000000 */
[----:B------:R-:W-:Y:S02]  /*2a10*/  LOP3.LUT R2, R2, R3, RZ, 0x3c, !PT ;  /* 0x0000000302027212 */ /* 0x000fe400078e3cff */
[----:B------:R0:W1:Y:S01]  /*2a20*/  MUFU.RSQ R5, R6 ;  /* 0x0000000600057308 */ /* 0x0000620000001400 */
[----:B------:R-:W-:Y:S02]  /*2a30*/  VIADD R3, R6, 0xf3000000 ;  /* 0xf300000006037836 */ /* 0x000fe40000000000 */
[----:B------:R-:W-:-:S03]  /*2a40*/  VIADD R2, R2, 0x55143cab ;  /* 0x55143cab02027836 */ /* 0x000fc60000000000 */
[----:B------:R-:W-:Y:S01]  /*2a50*/  ISETP.GT.U32.AND P0, PT, R3, 0x727fffff, PT ;  /* 0x727fffff0300780c */ /* 0x000fe20003f04070 */
[----:B------:R-:W-:Y:S01]  /*2a60*/  IMAD.MOV.U32 R3, RZ, RZ, 0x30c90fdb ;  /* 0x30c90fdbff037424 */ /* 0x000fe200078e00ff */
[----:B------:R-:W-:-:S05]  /*2a70*/  I2FP.F32.U32 R2, R2 ;  /* 0x0000000200027245 */ /* 0x000fca0000201000 */
[----:B------:R-:W-:-:S06]  /*2a80*/  FFMA R10, R2, R3, 7.314590599882819788e-10 ;  /* 0x30490fdb020a7423 */ /* 0x000fcc0000000003 */
[----:B01----:R-:W-:Y:S05]  /*2a90*/  @!P0 BRA `(.L_x_12) ;  /* 0x0000000000148947 */ /* 0x003fea0003800000 */
[----:B------:R-:W-:Y:S01]  /*2aa0*/  IMAD.MOV.U32 R2, RZ, RZ, R6 ;  /* 0x000000ffff027224 */ /* 0x000fe200078e0006 */
[----:B------:R-:W-:-:S07]  /*2ab0*/  MOV R9, 0x2ad0 ;  /* 0x00002ad000097802 */ /* 0x000fce0000000f00 */
[----:B------:R-:W-:Y:S05]  /*2ac0*/  CALL.REL.NOINC `($__internal_0_$__cuda_sm20_sqrt_rn_f32_slowpath) ;  /* 0x0000000000b47944 */ /* 0x000fea0003c00000 */
[----:B------:R-:W-:Y:S01]  /*2ad0*/  IMAD.MOV.U32 R3, RZ, RZ, R2 ;  /* 0x000000ffff037224 */ /* 0x000fe200078e0002 */
[----:B------:R-:W-:Y:S06]  /*2ae0*/  BRA `(.L_x_13) ;  /* 0x0000000000107947 */ /* 0x000fec0003800000 */
.L_x_12:
[----:B------:R-:W-:Y:S01]  /*2af0*/  FMUL.FTZ R3, R6, R5 ;  /* 0x0000000506037220 */ /* 0x000fe20000410000 */
[----:B------:R-:W-:-:S03]  /*2b00*/  FMUL.FTZ R4, R5, 0.5 ;  /* 0x3f00000005047820 */ /* 0x000fc60000410000 */
[----:B------:R-:W-:-:S04]  /*2b10*/  FFMA R2, -R3, R3, R6 ;  /* 0x0000000303027223 */ /* 0x000fc80000000106 */
[----:B------:R-:W-:-:S07]  /*2b20*/  FFMA R3, R2, R4, R3 ;  /* 0x0000000402037223 */ /* 0x000fce0000000003 */
.L_x_13:
[----:B------:R-:W-:Y:S05]  /*2b30*/  BSYNC.RECONVERGENT B0 ;  /* 0x0000000000007941 */ /* 0x000fea0003800200 */
.L_x_11:
[----:B------:R-:W0:Y:S01]  /*2b40*/  LDCU UR4, c[0x0][0x384] ;  /* 0x00007080ff0477ac */ /* 0x000e220008000800 */
[----:B------:R-:W-:-:S06]  /*2b50*/  FMUL.RZ R4, R10, 0.15915493667125701904 ;  /* 0x3e22f9830a047820 */ /* 0x000fcc000040c000 */
[----:B------:R-:W1:Y:S01]  /*2b60*/  MUFU.SIN R4, R4 ;  /* 0x0000000400047308 */ /* 0x000e620000000400 */
[----:B0-----:R-:W-:Y:S01]  /*2b70*/  I2FP.F32.U32 R5, UR4 ;  /* 0x0000000400057c45 */ /* 0x001fe20008201000 */
[----:B------:R-:W-:Y:S02]  /*2b80*/  UMOV UR4, 0x40000000 ;  /* 0x4000000000047882 */ /* 0x000fe40000000000 */
[----:B------:R-:W-:-:S04]  /*2b90*/  IMAD.U32 R8, RZ, RZ, UR4 ;  /* 0x00000004ff087e24 */ /* 0x000fc8000f8e00ff */
[----:B------:R-:W0:Y:S01]  /*2ba0*/  MUFU.RCP R2, R5 ;  /* 0x0000000500027308 */ /* 0x000e220000001000 */
[----:B-1----:R-:W-:-:S07]  /*2bb0*/  FMUL R3, R4, R3 ;  /* 0x0000000304037220 */ /* 0x002fce0000400000 */
[----:B------:R-:W1:Y:S01]  /*2bc0*/  FCHK P0, R8, R5 ;  /* 0x0000000508007302 */ /* 0x000e620000000000 */
[----:B0-----:R-:W-:-:S04]  /*2bd0*/  FFMA R7, -R5, R2, 1 ;  /* 0x3f80000005077423 */ /* 0x001fc80000000102 */
[----:B------:R-:W-:-:S04]  /*2be0*/  FFMA R2, R2, R7, R2 ;  /* 0x0000000702027223 */ /* 0x000fc80000000002 */
[----:B------:R-:W-:-:S04]  /*2bf0*/  FFMA R6, R2, 2, RZ ;  /* 0x4000000002067823 */ /* 0x000fc800000000ff */
[----:B------:R-:W-:-:S04]  /*2c00*/  FFMA R7, -R5, R6, 2 ;  /* 0x4000000005077423 */ /* 0x000fc80000000106 */
[----:B------:R-:W-:Y:S01]  /*2c10*/  FFMA R2, R2, R7, R6 ;  /* 0x0000000702027223 */ /* 0x000fe20000000006 */
[----:B-1----:R-:W-:Y:S06]  /*2c20*/  @!P0 BRA `(.L_x_14) ;  /* 0x00000000000c8947 */ /* 0x002fec0003800000 */
[----:B------:R-:W-:-:S07]  /*2c30*/  MOV R4, 0x2c50 ;  /* 0x00002c5000047802 */ /* 0x000fce0000000f00 */
[----:B------:R-:W-:Y:S05]  /*2c40*/  CALL.REL.NOINC `($__internal_1_$__cuda_sm3x_div_rn_noftz_f32_slowpath) ;  /* 0x0000000000b07944 */ /* 0x000fea0003c00000 */
[----:B------:R-:W-:-:S07]  /*2c50*/  IMAD.MOV.U32 R2, RZ, RZ, R8 ;  /* 0x000000ffff027224 */ /* 0x000fce00078e0008 */
.L_x_14:
[----:B------:R-:W-:Y:S01]  /*2c60*/  VIADD R4, R2, 0xf3000000 ;  /* 0xf300000002047836 */ /* 0x000fe20000000000 */
[----:B------:R0:W1:Y:S04]  /*2c70*/  MUFU.RSQ R7, R2 ;  /* 0x0000000200077308 */ /* 0x0000680000001400 */
[----:B------:R-:W-:-:S13]  /*2c80*/  ISETP.GT.U32.AND P0, PT, R4, 0x727fffff, PT ;  /* 0x727fffff0400780c */ /* 0x000fda0003f04070 */
[----:B01----:R-:W-:Y:S05]  /*2c90*/  @!P0 BRA `(.L_x_15) ;  /* 0x0000000000148947 */ /* 0x003fea0003800000 */
[----:B------:R-:W-:Y:S01]  /*2ca0*/  BSSY.RECONVERGENT B0, `(.L_x_16) ;  /* 0x0000003000007945 */ /* 0x000fe20003800200 */
[----:B------:R-:W-:-:S07]  /*2cb0*/  MOV R9, 0x2cd0 ;  /* 0x00002cd000097802 */ /* 0x000fce0000000f00 */
[----:B------:R-:W-:Y:S05]  /*2cc0*/  CALL.REL.NOINC `($__internal_0_$__cuda_sm20_sqrt_rn_f32_slowpath) ;  /* 0x0000000000347944 */ /* 0x000fea0003c00000 */
[----:B------:R-:W-:Y:S05]  /*2cd0*/  BSYNC.RECONVERGENT B0 ;  /* 0x0000000000007941 */ /* 0x000fea0003800200 */
.L_x_16:
[----:B------:R-:W-:Y:S05]  /*2ce0*/  BRA `(.L_x_17) ;  /* 0x0000000000107947 */ /* 0x000fea0003800000 */
.L_x_15:
[C---:B------:R-:W-:Y:S01]  /*2cf0*/  FMUL.FTZ R5, R7.reuse, R2 ;  /* 0x0000000207057220 */ /* 0x040fe20000410000 */
[----:B------:R-:W-:-:S03]  /*2d00*/  FMUL.FTZ R4, R7, 0.5 ;  /* 0x3f00000007047820 */ /* 0x000fc60000410000 */
[----:B------:R-:W-:-:S04]  /*2d10*/  FFMA R2, -R5, R5, R2 ;  /* 0x0000000505027223 */ /* 0x000fc80000000102 */
[----:B------:R-:W-:-:S07]  /*2d20*/  FFMA R2, R2, R4, R5 ;  /* 0x0000000402027223 */ /* 0x000fce0000000005 */
.L_x_17:
[----:B------:R-:W0:Y:S01]  /*2d30*/  LDCU.64 UR4, c[0x0][0x388] ;  /* 0x00007100ff0477ac */ /* 0x000e220008000a00 */
[----:B------:R-:W-:Y:S01]  /*2d40*/  SHF.R.S32.HI R5, RZ, 0x1f, R0 ;  /* 0x0000001fff057819 */ /* 0x000fe20000011400 */
[----:B------:R-:W-:Y:S01]  /*2d50*/  FMUL R3, R3, R2 ;  /* 0x0000000203037220 */ /* 0x000fe20000400000 */
[----:B0-----:R-:W-:-:S04]  /*2d60*/  LEA R4, P0, R0, UR4, 0x2 ;  /* 0x0000000400047c11 */ /* 0x001fc8000f8010ff */
[----:B------:R-:W-:-:S05]  /*2d70*/  LEA.HI.X R5, R0, UR5, R5, 0x2, P0 ;  /* 0x0000000500057c11 */ /* 0x000fca00080f1405 */
[----:B------:R-:W-:Y:S01]  /*2d80*/  STG.E desc[UR6][R4.64], R3 ;  /* 0x0000000304007986 */ /* 0x000fe2000c101906 */
[----:B------:R-:W-:Y:S05]  /*2d90*/  EXIT ;  /* 0x000000000000794d */ /* 0x000fea0003800000 */
        .weak           $__internal_0_$__cuda_sm20_sqrt_rn_f32_slowpath
        .type           $__internal_0_$__cuda_sm20_sqrt_rn_f32_slowpath,@function
        .size           $__internal_0_$__cuda_sm20_sqrt_rn_f32_slowpath,($__internal_1_$__cuda_sm3x_div_rn_noftz_f32_slowpath - $__internal_0_$__cuda_sm20_sqrt_rn_f32_slowpath)
$__internal_0_$__cuda_sm20_sqrt_rn_f32_slowpath:
[----:B------:R-:W-:-:S13]  /*2da0*/  LOP3.LUT P0, RZ, R2, 0x7fffffff, RZ, 0xc0, !PT ;  /* 0x7fffffff02ff7812 */ /* 0x000fda000780c0ff */
[----:B------:R-:W-:Y:S01]  /*2db0*/  @!P0 IMAD.MOV.U32 R4, RZ, RZ, R2 ;  /* 0x000000ffff048224 */ /* 0x000fe200078e0002 */
[----:B------:R-:W-:Y:S06]  /*2dc0*/  @!P0 BRA `(.L_x_18) ;  /* 0x0000000000408947 */ /* 0x000fec0003800000 */
[----:B------:R-:W-:-:S13]  /*2dd0*/  FSETP.GEU.FTZ.AND P0, PT, R2, RZ, PT ;  /* 0x000000ff0200720b */ /* 0x000fda0003f1e000 */
[----:B------:R-:W-:Y:S01]  /*2de0*/  @!P0 IMAD.MOV.U32 R4, RZ, RZ, 0x7fffffff ;  /* 0x7fffffffff048424 */ /* 0x000fe200078e00ff */
[----:B------:R-:W-:Y:S06]  /*2df0*/  @!P0 BRA `(.L_x_18) ;  /* 0x0000000000348947 */ /* 0x000fec0003800000 */
[----:B------:R-:W-:-:S13]  /*2e00*/  FSETP.GTU.FTZ.AND P0, PT, |R2|, +INF , PT ;  /* 0x7f8000000200780b */ /* 0x000fda0003f1c200 */
[----:B------:R-:W-:Y:S01]  /*2e10*/  @P0 FADD.FTZ R4, R2, 1 ;  /* 0x3f80000002040421 */ /* 0x000fe20000010000 */
[----:B------:R-:W-:Y:S06]  /*2e20*/  @P0 BRA `(.L_x_18) ;  /* 0x0000000000280947 */ /* 0x000fec0003800000 */
[----:B------:R-:W-:-:S13]  /*2e30*/  FSETP.NEU.FTZ.AND P0, PT, |R2|, +INF , PT ;  /* 0x7f8000000200780b */ /* 0x000fda0003f1d200 */
[----:B------:R-:W-:-:S04]  /*2e40*/  @P0 FFMA R5, R2, 1.84467440737095516160e+19, RZ ;  /* 0x5f80000002050823 */ /* 0x000fc800000000ff */
[----:B------:R-:W0:Y:S02]  /*2e50*/  @P0 MUFU.RSQ R4, R5 ;  /* 0x0000000500040308 */ /* 0x000e240000001400 */
[----:B0-----:R-:W-:Y:S01]  /*2e60*/  @P0 FMUL.FTZ R6, R5, R4 ;  /* 0x0000000405060220 */ /* 0x001fe20000410000 */
[----:B------:R-:W-:Y:S01]  /*2e70*/  @P0 FMUL.FTZ R8, R4, 0.5 ;  /* 0x3f00000004080820 */ /* 0x000fe20000410000 */
[----:B------:R-:W-:Y:S02]  /*2e80*/  @!P0 IMAD.MOV.U32 R4, RZ, RZ, R2 ;  /* 0x000000ffff048224 */ /* 0x000fe400078e0002 */
[----:B------:R-:W-:-:S04]  /*2e90*/  @P0 FADD.FTZ R7, -R6, -RZ ;  /* 0x800000ff06070221 */ /* 0x000fc80000010100 */
[----:B------:R-:W-:-:S04]  /*2ea0*/  @P0 FFMA R7, R6, R7, R5 ;  /* 0x0000000706070223 */ /* 0x000fc80000000005 */
[----:B------:R-:W-:-:S04]  /*2eb0*/  @P0 FFMA R7, R7, R8, R6 ;  /* 0x0000000807070223 */ /* 0x000fc80000000006 */
[----:B------:R-:W-:-:S07]  /*2ec0*/  @P0 FMUL.FTZ R4, R7, 2.3283064365386962891e-10 ;  /* 0x2f80000007040820 */ /* 0x000fce0000410000 */
.L_x_18:
[----:B------:R-:W-:Y:S02]  /*2ed0*/  IMAD.MOV.U32 R2, RZ, RZ, R4 ;  /* 0x000000ffff027224 */ /* 0x000fe400078e0004 */
[----:B------:R-:W-:Y:S02]  /*2ee0*/  IMAD.MOV.U32 R4, RZ, RZ, R9 ;  /* 0x000000ffff047224 */ /* 0x000fe400078e0009 */
[----:B------:R-:W-:-:S04]  /*2ef0*/  IMAD.MOV.U32 R5, RZ, RZ, 0x0 ;  /* 0x00000000ff057424 */ /* 0x000fc800078e00ff */
[----:B------:R-:W-:Y:S05]  /*2f00*/  RET.REL.NODEC R4 `(_Z9init_randiiPf) ;  /* 0xffffffd0043c7950 */ /* 0x000fea0003c3ffff */
        .weak           $__internal_1_$__cuda_sm3x_div_rn_noftz_f32_slowpath
        .type           $__internal_1_$__cuda_sm3x_div_rn_noftz_f32_slowpath,@function
        .size           $__internal_1_$__cuda_sm3x_div_rn_noftz_f32_slowpath,(.L_x_101 - $__internal_1_$__cuda_sm3x_div_rn_noftz_f32_slowpath)
$__internal_1_$__cuda_sm3x_div_rn_noftz_f32_slowpath:
[--C-:B------:R-:W-:Y:S01]  /*2f10*/  SHF.R.U32.HI R2, RZ, 0x17, R5.reuse ;  /* 0x00000017ff027819 */ /* 0x100fe20000011605 */
[----:B------:R-:W-:-:S03]  /*2f20*/  IMAD.MOV.U32 R8, RZ, RZ, R5 ;  /* 0x000000ffff087224 */ /* 0x000fc600078e0005 */
[----:B------:R-:W-:-:S05]  /*2f30*/  LOP3.LUT R6, R2, 0xff, RZ, 0xc0, !PT ;  /* 0x000000ff02067812 */ /* 0x000fca00078ec0ff */
[----:B------:R-:W-:-:S05]  /*2f40*/  VIADD R9, R6, 0xffffffff ;  /* 0xffffffff06097836 */ /* 0x000fca0000000000 */
[----:B------:R-:W-:-:S13]  /*2f50*/  ISETP.GT.U32.AND P0, PT, R9, 0xfd, PT ;  /* 0x000000fd0900780c */ /* 0x000fda0003f04070 */
[----:B------:R-:W-:Y:S01]  /*2f60*/  @!P0 IMAD.MOV.U32 R7, RZ, RZ, RZ ;  /* 0x000000ffff078224 */ /* 0x000fe200078e00ff */
[----:B------:R-:W-:Y:S06]  /*2f70*/  @!P0 BRA `(.L_x_19) ;  /* 0x0000000000408947 */ /* 0x000fec0003800000 */
[----:B------:R-:W-:Y:S01]  /*2f80*/  FSETP.GTU.FTZ.AND P0, PT, |R5|, +INF , PT ;  /* 0x7f8000000500780b */ /* 0x000fe20003f1c200 */
[----:B------:R-:W-:-:S12]  /*2f90*/  IMAD.MOV.U32 R2, RZ, RZ, R5 ;  /* 0x000000ffff027224 */ /* 0x000fd800078e0005 */
[----:B------:R-:W-:Y:S05]  /*2fa0*/  @P0 BRA `(.L_x_20) ;  /* 0x0000000400280947 */ /* 0x000fea0003800000 */
[----:B------:R-:W-:-:S05]  /*2fb0*/  IMAD.MOV.U32 R5, RZ, RZ, 0x40000000 ;  /* 0x40000000ff057424 */ /* 0x000fca00078e00ff */
[----:B------:R-:W-:-:S13]  /*2fc0*/  LOP3.LUT P0, RZ, R8, 0x7fffffff, R5, 0xc8, !PT ;  /* 0x7fffffff08ff7812 */ /* 0x000fda000780c805 */
[----:B------:R-:W-:Y:S05]  /*2fd0*/  @!P0 BRA `(.L_x_21) ;  /* 0x0000000400148947 */ /* 0x000fea0003800000 */
[----:B------:R-:W-:Y:S02]  /*2fe0*/  FSETP.NEU.FTZ.AND P0, PT, |R2|, +INF , PT ;  /* 0x7f8000000200780b */ /* 0x000fe40003f1d200 */
[----:B------:R-:W-:-:S04]  /*2ff0*/  LOP3.LUT P1, RZ, R5, 0x7fffffff, RZ, 0xc0, !PT ;  /* 0x7fffffff05ff7812 */ /* 0x000fc8000782c0ff */
[----:B------:R-:W-:-:S13]  /*3000*/  PLOP3.LUT P0, PT, P0, P1, PT, 0x2f, 0xf2 ;  /* 0x0000000000f2781c */ /* 0x000fda0000702577 */
[----:B------:R-:W-:Y:S05]  /*3010*/  @P0 BRA `(.L_x_22) ;  /* 0x0000000000fc0947 */ /* 0x000fea0003800000 */
[----:B------:R-:W-:-:S13]  /*3020*/  LOP3.LUT P0, RZ, R8, 0x7fffffff, RZ, 0xc0, !PT ;  /* 0x7fffffff08ff7812 */ /* 0x000fda000780c0ff */
[----:B------:R-:W-:Y:S05]  /*3030*/  @!P0 BRA `(.L_x_23) ;  /* 0x0000000000e88947 */ /* 0x000fea0003800000 */
[----:B------:R-:W-:Y:S01]  /*3040*/  ISETP.GE.AND P0, PT, R9, RZ, PT ;  /* 0x000000ff0900720c */ /* 0x000fe20003f06270 */
[----:B------:R-:W-:-:S12]  /*3050*/  IMAD.MOV.U32 R7, RZ, RZ, RZ ;  /* 0x000000ffff077224 */ /* 0x000fd800078e00ff */
[----:B------:R-:W-:Y:S01]  /*3060*/  @!P0 FFMA R8, R2, 1.84467440737095516160e+19, RZ ;  /* 0x5f80000002088823 */ /* 0x000fe200000000ff */
[----:B------:R-:W-:-:S07]  /*3070*/  @!P0 VIADD R7, R7, 0x40 ;  /* 0x0000004007078836 */ /* 0x000fce0000000000 */
.L_x_19:
[----:B------:R-:W-:Y:S01]  /*3080*/  LEA R5, R6, 0xc0800000, 0x17 ;  /* 0xc080000006057811 */ /* 0x000fe200078eb8ff */
[----:B------:R-:W-:Y:S01]  /*3090*/  UMOV UR4, 0x40000000 ;  /* 0x4000000000047882 */ /* 0x000fe20000000000 */
[----:B------:R-:W-:Y:S01]  /*30a0*/  IADD3 R6, PT, PT, R7, 0x80, -R6 ;  /* 0x0000008007067810 */ /* 0x000fe20007ffe806 */
[----:B------:R-:W-:Y:S02]  /*30b0*/  UIADD3 UR4, UPT, UPT, UR4, -0x800000, URZ ;  /* 0xff80000004047890 */ /* 0x000fe4000fffe0ff */
[----:B------:R-:W-:-:S04]  /*30c0*/  IMAD.IADD R5, R8, 0x1, -R5 ;  /* 0x0000000108057824 */ /* 0x000fc800078e0a05 */
[----:B------:R-:W0:Y:S01]  /*30d0*/  MUFU.RCP R2, R5 ;  /* 0x0000000500027308 */ /* 0x000e220000001000 */
[----:B------:R-:W-:-:S04]  /*30e0*/  FADD.FTZ R9, -R5, -RZ ;  /* 0x800000ff05097221 */ /* 0x000fc80000010100 */
[----:B0-----:R-:W-:-:S04]  /*30f0*/  FFMA R11, R2, R9, 1 ;  /* 0x3f800000020b7423 */ /* 0x001fc80000000009 */
[----:B------:R-:W-:-:S04]  /*3100*/  FFMA R2, R2, R11, R2 ;  /* 0x0000000b02027223 */ /* 0x000fc80000000002 */
[----:B------:R-:W-:-:S04]  /*3110*/  FFMA R8, R2, UR4, RZ ;  /* 0x0000000402087c23 */ /* 0x000fc800080000ff */
[----:B------:R-:W-:-:S04]  /*3120*/  FFMA R11, R9, R8, UR4 ;  /* 0x00000004090b7e23 */ /* 0x000fc80008000008 */
[----:B------:R-:W-:-:S04]  /*3130*/  FFMA R11, R2, R11, R8 ;  /* 0x0000000b020b7223 */ /* 0x000fc80000000008 */
[----:B------:R-:W-:-:S04]  /*3140*/  FFMA R10, R9, R11, UR4 ;  /* 0x00000004090a7e23 */ /* 0x000fc8000800000b */
[----:B------:R-:W-:-:S05]  /*3150*/  FFMA R8, R2, R10, R11 ;  /* 0x0000000a02087223 */ /* 0x000fca000000000b */
[----:B------:R-:W-:-:S04]  /*3160*/  SHF.R.U32.HI R5, RZ, 0x17, R8 ;  /* 0x00000017ff057819 */ /* 0x000fc80000011608 */
[----:B------:R-:W-:-:S05]  /*3170*/  LOP3.LUT R5, R5, 0xff, RZ, 0xc0, !PT ;  /* 0x000000ff05057812 */ /* 0x000fca00078ec0ff */
[----:B------:R-:W-:-:S04]  /*3180*/  IMAD.IADD R9, R5, 0x1, R6 ;  /* 0x0000000105097824 */ /* 0x000fc800078e0206 */
[----:B------:R-:W-:-:S05]  /*3190*/  VIADD R5, R9, 0xffffffff ;  /* 0xffffffff09057836 */ /* 0x000fca0000000000 */
[----:B------:R-:W-:-:S13]  /*31a0*/  ISETP.GE.U32.AND P0, PT, R5, 0xfe, PT ;  /* 0x000000fe0500780c */ /* 0x000fda0003f06070 */
[----:B------:R-:W-:Y:S05]  /*31b0*/  @!P0 BRA `(.L_x_24) ;  /* 0x0000000000808947 */ /* 0x000fea0003800000 */
[----:B------:R-:W-:-:S13]  /*31c0*/  ISETP.GT.AND P0, PT, R9, 0xfe, PT ;  /* 0x000000fe0900780c */ /* 0x000fda0003f04270 */
[----:B------:R-:W-:Y:S05]  /*31d0*/  @P0 BRA `(.L_x_25) ;  /* 0x00000000006c0947 */ /* 0x000fea0003800000 */
[----:B------:R-:W-:-:S13]  /*31e0*/  ISETP.GE.AND P0, PT, R9, 0x1, PT ;  /* 0x000000010900780c */ /* 0x000fda0003f06270 */
[----:B------:R-:W-:Y:S05]  /*31f0*/  @P0 BRA `(.L_x_26) ;  /* 0x0000000000980947 */ /* 0x000fea0003800000 */
[----:B------:R-:W-:Y:S02]  /*3200*/  ISETP.GE.AND P0, PT, R9, -0x18, PT ;  /* 0xffffffe80900780c */ /* 0x000fe40003f06270 */
[----:B------:R-:W-:-:S11]  /*3210*/  LOP3.LUT R8, R8, 0x80000000, RZ, 0xc0, !PT ;  /* 0x8000000008087812 */ /* 0x000fd600078ec0ff */
[----:B------:R-:W-:Y:S05]  /*3220*/  @!P0 BRA `(.L_x_26) ;  /* 0x00000000008c8947 */ /* 0x000fea0003800000 */
[CC--:B------:R-:W-:Y:S01]  /*3230*/  FFMA.RZ R5, R2.reuse, R10.reuse, R11 ;  /* 0x0000000a02057223 */ /* 0x0c0fe2000000c00b */
[C---:B------:R-:W-:Y:S01]  /*3240*/  VIADD R7, R9.reuse, 0x20 ;  /* 0x0000002009077836 */ /* 0x040fe20000000000 */
[C---:B------:R-:W-:Y:S02]  /*3250*/  ISETP.NE.AND P2, PT, R9.reuse, RZ, PT ;  /* 0x000000ff0900720c */ /* 0x040fe40003f45270 */
[----:B------:R-:W-:Y:S01]  /*3260*/  ISETP.NE.AND P1, PT, R9, RZ, PT ;  /* 0x000000ff0900720c */ /* 0x000fe20003f25270 */
[----:B------:R-:W-:Y:S01]  /*3270*/  IMAD.MOV R9, RZ, RZ, -R9 ;  /* 0x000000ffff097224 */ /* 0x000fe200078e0a09 */
[----:B------:R-:W-:Y:S01]  /*3280*/  LOP3.LUT R6, R5, 0x7fffff, RZ, 0xc0, !PT ;  /* 0x007fffff05067812 */ /* 0x000fe200078ec0ff */
[CCC-:B------:R-:W-:Y:S01]  /*3290*/  FFMA.RP R5, R2.reuse, R10.reuse, R11.reuse ;  /* 0x0000000a02057223 */ /* 0x1c0fe2000000800b */
[----:B------:R-:W-:Y:S02]  /*32a0*/  FFMA.RM R2, R2, R10, R11 ;  /* 0x0000000a02027223 */ /* 0x000fe4000000400b */
[----:B------:R-:W-:-:S03]  /*32b0*/  LOP3.LUT R6, R6, 0x800000, RZ, 0xfc, !PT ;  /* 0x0080000006067812 */ /* 0x000fc600078efcff */
[----:B------:R-:W-:Y:S02]  /*32c0*/  FSETP.NEU.FTZ.AND P0, PT, R5, R2, PT ;  /* 0x000000020500720b */ /* 0x000fe40003f1d000 */
[----:B------:R-:W-:Y:S02]  /*32d0*/  SHF.L.U32 R7, R6, R7, RZ ;  /* 0x0000000706077219 */ /* 0x000fe400000006ff */
[----:B------:R-:W-:Y:S02]  /*32e0*/  SEL R5, R9, RZ, P2 ;  /* 0x000000ff09057207 */ /* 0x000fe40001000000 */
[----:B------:R-:W-:Y:S02]  /*32f0*/  ISETP.NE.AND P1, PT, R7, RZ, P1 ;  /* 0x000000ff0700720c */ /* 0x000fe40000f25270 */
[----:B------:R-:W-:Y:S02]  /*3300*/  SHF.R.U32.HI R5, RZ, R5, R6 ;  /* 0x00000005ff057219 */ /* 0x000fe40000011606 */
[----:B------:R-:W-:-:S02]  /*3310*/  PLOP3.LUT P0, PT, P0, P1, PT, 0xf8, 0x8f ;  /* 0x00000000008f781c */ /* 0x000fc40000703f70 */
[----:B------:R-:W-:Y:S02]  /*3320*/  SHF.R.U32.HI R7, RZ, 0x1, R5 ;  /* 0x00000001ff077819 */ /* 0x000fe40000011605 */
[----:B------:R-:W-:-:S04]  /*3330*/  SEL R2, RZ, 0x1, !P0 ;  /* 0x00000001ff027807 */ /* 0x000fc80004000000 */
[----:B------:R-:W-:-:S04]  /*3340*/  LOP3.LUT R2, R2, 0x1, R7, 0xf8, !PT ;  /* 0x0000000102027812 */ /* 0x000fc800078ef807 */
[----:B------:R-:W-:-:S05]  /*3350*/  LOP3.LUT R2, R2, R5, RZ, 0xc0, !PT ;  /* 0x0000000502027212 */ /* 0x000fca00078ec0ff */
[----:B------:R-:W-:-:S05]  /*3360*/  IMAD.IADD R7, R7, 0x1, R2 ;  /* 0x0000000107077824 */ /* 0x000fca00078e0202 */
[----:B------:R-:W-:Y:S01]  /*3370*/  LOP3.LUT R8, R7, R8, RZ, 0xfc, !PT ;  /* 0x0000000807087212 */ /* 0x000fe200078efcff */
[----:B------:R-:W-:Y:S06]  /*3380*/  BRA `(.L_x_26) ;  /* 0x0000000000347947 */ /* 0x000fec0003800000 */
.L_x_25:
[----:B------:R-:W-:-:S04]  /*3390*/  LOP3.LUT R8, R8, 0x80000000, RZ, 0xc0, !PT ;  /* 0x8000000008087812 */ /* 0x000fc800078ec0ff */
[----:B------:R-:W-:Y:S01]  /*33a0*/  LOP3.LUT R8, R8, 0x7f800000, RZ, 0xfc, !PT ;  /* 0x7f80000008087812 */ /* 0x000fe200078efcff */
[----:B------:R-:W-:Y:S06]  /*33b0*/  BRA `(.L_x_26) ;  /* 0x0000000000287947 */ /* 0x000fec0003800000 */
.L_x_24:
[----:B------:R-:W-:Y:S01]  /*33c0*/  IMAD R8, R6, 0x800000, R8 ;  /* 0x0080000006087824 */ /* 0x000fe200078e0208 */
[----:B------:R-:W-:Y:S06]  /*33d0*/  BRA `(.L_x_26) ;  /* 0x0000000000207947 */ /* 0x000fec0003800000 */
.L_x_23:
[----:B------:R-:W-:-:S04]  /*33e0*/  LOP3.LUT R8, R8, 0x80000000, R5, 0x48, !PT ;  /* 0x8000000008087812 */ /* 0x000fc800078e4805 */
[----:B------:R-:W-:Y:S01]  /*33f0*/  LOP3.LUT R8, R8, 0x7f800000, RZ, 0xfc, !PT ;  /* 0x7f80000008087812 */ /* 0x000fe200078efcff */
[----:B------:R-:W-:Y:S06]  /*3400*/  BRA `(.L_x_26) ;  /* 0x0000000000147947 */ /* 0x000fec0003800000 */
.L_x_22:
[----:B------:R-:W-:Y:S01]  /*3410*/  LOP3.LUT R8, R8, 0x80000000, R5, 0x48, !PT ;  /* 0x8000000008087812 */ /* 0x000fe200078e4805 */
[----:B------:R-:W-:Y:S06]  /*3420*/  BRA `(.L_x_26) ;  /* 0x00000000000c7947 */ /* 0x000fec0003800000 */
.L_x_21:
[----:B------:R-:W0:Y:S01]  /*3430*/  MUFU.RSQ R8, -QNAN ;  /* 0xffc0000000087908 */ /* 0x000e220000001400 */
[----:B------:R-:W-:Y:S05]  /*3440*/  BRA `(.L_x_26) ;  /* 0x0000000000047947 */ /* 0x000fea0003800000 */
.L_x_20:
[----:B------:R-:W-:-:S07]  /*3450*/  FADD.FTZ R8, R2, 2 ;  /* 0x4000000002087421 */ /* 0x000fce0000010000 */
.L_x_26:
[----:B------:R-:W-:-:S04]  /*3460*/  IMAD.MOV.U32 R5, RZ, RZ, 0x0 ;  /* 0x00000000ff057424 */ /* 0x000fc800078e00ff */
[----:B0-----:R-:W-:Y:S05]  /*3470*/  RET.REL.NODEC R4 `(_Z9init_randiiPf) ;  /* 0xffffffc804e07950 */ /* 0x001fea0003c3ffff */
.L_x_27:
[----:B------:R-:W-:-:S00]  /*3480*/  BRA `(.L_x_27) ;  /* 0xfffffffc00fc7947 */ /* 0x000fc0000383ffff */
[----:B------:R-:W-:-:S00]  /*3490*/  NOP ;  /* 0x0000000000007918 */ /* 0x000fc00000000000 */
        /* <DEDUP_REMOVED lines=14> */
.L_x_101:


//--------------------- .text._Z23cross_entropy_backwardsiiPfS_S_ --------------------------
	.section	.text._Z23cross_entropy_backwardsiiPfS_S_,"ax",@progbits
	.align	128
        .global         _Z23cross_entropy_backwardsiiPfS_S_
        .type           _Z23cross_entropy_backwardsiiPfS_S_,@function
        .size           _Z23cross_entropy_backwardsiiPfS_S_,(.L_x_105 - _Z23cross_entropy_backwardsiiPfS_S_)
        .other          _Z23cross_entropy_backwardsiiPfS_S_,@"STO_CUDA_ENTRY STV_DEFAULT"
_Z23cross_entropy_backwardsiiPfS_S_:
.text._Z23cross_entropy_backwardsiiPfS_S_:
[----:B------:R-:W-:Y:S01]  /*0000*/  LDC R1, c[0x0][0x37c] ;  /* 0x0000df00ff017b82 */ /* 0x000fe20000000800 */
[----:B------:R-:W0:Y:S07]  /*0010*/  S2R R2, SR_TID.Y ;  /* 0x0000000000027919 */ /* 0x000e2e0000002200 */
[----:B------:R-:W1:Y:S01]  /*0020*/  LDC R0, c[0x0][0x360] ;  /* 0x0000d800ff007b82 */ /* 0x000e620000000800 */
[----:B------:R-:W2:Y:S01]  /*0030*/  LDCU.64 UR6, c[0x0][0x380] ;  /* 0x00007000ff0677ac */ /* 0x000ea20008000a00 */
[----:B------:R-:W1:Y:S06]  /*0040*/  S2R R3, SR_TID.X ;  /* 0x0000000000037919 */ /* 0x000e6c0000002100 */
[----:B------:R-:W0:Y:S08]  /*0050*/  S2UR UR5, SR_CTAID.Y ;  /* 0x00000000000579c3 */ /* 0x000e300000002600 */
[----:B------:R-:W0:Y:S08]  /*0060*/  LDC R7, c[0x0][0x364] ;  /* 0x0000d900ff077b82 */ /* 0x000e300000000800 */
[----:B------:R-:W1:Y:S01]  /*0070*/  S2UR UR4, SR_CTAID.X ;  /* 0x00000000000479c3 */ /* 0x000e620000002500 */
[----:B0-----:R-:W-:-:S05]  /*0080*/  IMAD R7, R7, UR5, R2 ;  /* 0x0000000507077c24 */ /* 0x001fca000f8e0202 */
[----:B--2---:R-:W-:Y:S01]  /*0090*/  ISETP.GE.AND P0, PT, R7, UR7, PT ;  /* 0x0000000707007c0c */ /* 0x004fe2000bf06270 */
[----:B-1----:R-:W-:-:S05]  /*00a0*/  IMAD R0, R0, UR4, R3 ;  /* 0x0000000400007c24 */ /* 0x002fca000f8e0203 */
[----:B------:R-:W-:-:S13]  /*00b0*/  ISETP.GE.OR P0, PT, R0, UR6, P0 ;  /* 0x0000000600007c0c */ /* 0x000fda0008706670 */
[----:B------:R-:W-:Y:S05]  /*00c0*/  @P0 EXIT ;  /* 0x000000000000094d */ /* 0x000fea0003800000 */
[----:B------:R-:W0:Y:S01]  /*00d0*/  LDC.64 R2, c[0x0][0x388] ;  /* 0x0000e200ff027b82 */ /* 0x000e220000000a00 */
[----:B------:R-:W1:Y:S01]  /*00e0*/  LDCU.64 UR4, c[0x0][0x358] ;  /* 0x00006b00ff0477ac */ /* 0x000e620008000a00 */
[----:B------:R-:W-:-:S06]  /*00f0*/  IMAD R9, R7, UR6, R0 ;  /* 0x0000000607097c24 */ /* 0x000fcc000f8e0200 */
[----:B------:R-:W2:Y:S08]  /*0100*/  LDC.64 R4, c[0x0][0x390] ;  /* 0x0000e400ff047b82 */ /* 0x000eb00000000a00 */
[----:B------:R-:W3:Y:S01]  /*0110*/  LDC.64 R6, c[0x0][0x398] ;  /* 0x0000e600ff067b82 */ /* 0x000ee20000000a00 */
[----:B0-----:R-:W-:-:S06]  /*0120*/  IMAD.WIDE R2, R9, 0x4, R2 ;  /* 0x0000000409027825 */ /* 0x001fcc00078e0202 */
[----:B-1----:R-:W4:Y:S01]  /*0130*/  LDG.E R2, desc[UR4][R2.64] ;  /* 0x0000000402027981 */ /* 0x002f22000c1e1900 */
[----:B--2---:R-:W-:-:S06]  /*0140*/  IMAD.WIDE R4, R9, 0x4, R4 ;  /* 0x0000000409047825 */ /* 0x004fcc00078e0204 */
[----:B------:R-:W4:Y:S01]  /*0150*/  LDG.E R5, desc[UR4][R4.64] ;  /* 0x0000000404057981 */ /* 0x000f22000c1e1900 */
[----:B---3--:R-:W-:-:S04]  /*0160*/  IMAD.WIDE R6, R9, 0x4, R6 ;  /* 0x0000000409067825 */ /* 0x008fc800078e0206 */
[----:B----4-:R-:W-:-:S05]  /*0170*/  FADD R9, R2, -R5 ;  /* 0x8000000502097221 */ /* 0x010fca0000000000 */
[----:B------:R-:W-:Y:S01]  /*0180*/  STG.E desc[UR4][R6.64], R9 ;  /* 0x0000000906007986 */ /* 0x000fe2000c101904 */
[----:B------:R-:W-:Y:S05]  /*0190*/  EXIT ;  /* 0x000000000000794d */ /* 0x000fea0003800000 */
.L_x_28:
        /* <DEDUP_REMOVED lines=14> */
.L_x_105:


//--------------------- .text._Z13cross_entropyiiPfS_S_ --------------------------
	.section	.text._Z13cross_entropyiiPfS_S_,"ax",@progbits
	.align	128
        .global         _Z13cross_entropyiiPfS_S_
        .type           _Z13cross_entropyiiPfS_S_,@function
        .size           _Z13cross_entropyiiPfS_S_,(.L_x_106 - _Z13cross_entropyiiPfS_S_)
        .other          _Z13cross_entropyiiPfS_S_,@"STO_CUDA_ENTRY STV_DEFAULT"
_Z13cross_entropyiiPfS_S_:
.text._Z13cross_entropyiiPfS_S_:
[----:B------:R-:W-:Y:S01]  /*0000*/  LDC R1, c[0x0][0x37c] ;  /* 0x0000df00ff017b82 */ /* 0x000fe20000000800 */
[----:B------:R-:W0:Y:S07]  /*0010*/  S2R R3, SR_TID.X ;  /* 0x0000000000037919 */ /* 0x000e2e0000002100 */
[----:B------:R-:W0:Y:S01]  /*0020*/  S2UR UR4, SR_CTAID.X ;  /* 0x00000000000479c3 */ /* 0x000e220000002500 */
[----:B------:R-:W1:Y:S07]  /*0030*/  LDCU UR5, c[0x0][0x384] ;  /* 0x00007080ff0577ac */ /* 0x000e6e0008000800 */
[----:B------:R-:W0:Y:S02]  /*0040*/  LDC R0, c[0x0][0x360] ;  /* 0x0000d800ff007b82 */ /* 0x000e240000000800 */
[----:B0-----:R-:W-:-:S05]  /*0050*/  IMAD R0, R0, UR4, R3 ;  /* 0x0000000400007c24 */ /* 0x001fca000f8e0203 */
[----:B-1----:R-:W-:-:S13]  /*0060*/  ISETP.GE.AND P0, PT, R0, UR5, PT ;  /* 0x0000000500007c0c */ /* 0x002fda000bf06270 */
[----:B------:R-:W-:Y:S05]  /*0070*/  @P0 EXIT ;  /* 0x000000000000094d */ /* 0x000fea0003800000 */
[----:B------:R-:W0:Y:S01]  /*0080*/  LDCU UR5, c[0x0][0x380] ;  /* 0x00007000ff0577ac */ /* 0x000e220008000800 */
[----:B------:R-:W-:Y:S01]  /*0090*/  IMAD.MOV.U32 R20, RZ, RZ, RZ ;  /* 0x000000ffff147224 */ /* 0x000fe200078e00ff */
[----:B------:R-:W1:Y:S01]  /*00a0*/  LDCU.64 UR14, c[0x0][0x358] ;  /* 0x00006b00ff0e77ac */ /* 0x000e620008000a00 */
[----:B0-----:R-:W-:-:S09]  /*00b0*/  UISETP.GE.AND UP0, UPT, UR5, 0x1, UPT ;  /* 0x000000010500788c */ /* 0x001fd2000bf06270 */
[----:B-1----:R-:W-:Y:S05]  /*00c0*/  BRA.U !UP0, `(.L_x_29) ;  /* 0x0000001508487547 */ /* 0x002fea000b800000 */
[----:B------:R-:W-:Y:S02]  /*00d0*/  UISETP.NE.AND UP0, UPT, UR5, 0x1, UPT ;  /* 0x000000010500788c */ /* 0x000fe4000bf05270 */
[----:B------:R-:W-:Y:S01]  /*00e0*/  IMAD R21, R0, UR5, RZ ;  /* 0x0000000500157c24 */ /* 0x000fe2000f8e02ff */
[----:B------:R-:W-:Y:S01]  /*00f0*/  CS2R R2, SRZ ;  /* 0x0000000000027805 */ /* 0x000fe2000001ff00 */
[----:B------:R-:W-:-:S05]  /*0100*/  UMOV UR4, URZ ;  /* 0x000000ff00047c82 */ /* 0x000fca0008000000 */
[----:B------:R-:W-:Y:S05]  /*0110*/  BRA.U !UP0, `(.L_x_30) ;  /* 0x0000000d08847547 */ /* 0x000fea000b800000 */
[----:B------:R-:W0:Y:S01]  /*0120*/  LDCU.64 UR10, c[0x0][0x388] ;  /* 0x00007100ff0a77ac */ /* 0x000e220008000a00 */
[----:B------:R-:W-:Y:S02]  /*0130*/  IMAD.MOV.U32 R20, RZ, RZ, RZ ;  /* 0x000000ffff147224 */ /* 0x000fe400078e00ff */
[----:B------:R-:W-:Y:S01]  /*0140*/  IMAD.MOV.U32 R22, RZ, RZ, R21 ;  /* 0x000000ffff167224 */ /* 0x000fe200078e0015 */
[----:B------:R-:W1:Y:S01]  /*0150*/  LDCU.64 UR12, c[0x0][0x390] ;  /* 0x00007200ff0c77ac */ /* 0x000e620008000a00 */
[----:B------:R-:W-:-:S04]  /*0160*/  ULOP3.LUT UR4, UR5, 0x7ffffffe, URZ, 0xc0, !UPT ;  /* 0x7ffffffe05047892 */ /* 0x000fc8000f8ec0ff */
[----:B------:R-:W-:Y:S02]  /*0170*/  UIADD3 UR6, UPT, UPT, -UR4, URZ, URZ ;  /* 0x000000ff04067290 */ /* 0x000fe4000fffe1ff */
[----:B0-----:R-:W-:Y:S02]  /*0180*/  UIADD3 UR9, UP0, UPT, UR10, 0x4, URZ ;  /* 0x000000040a097890 */ /* 0x001fe4000ff1e0ff */
[----:B-1----:R-:W-:Y:S02]  /*0190*/  UIADD3 UR7, UP1, UPT, UR12, 0x4, URZ ;  /* 0x000000040c077890 */ /* 0x002fe4000ff3e0ff */
[----:B------:R-:W-:Y:S02]  /*01a0*/  UIADD3.X UR10, UPT, UPT, URZ, UR11, URZ, UP0, !UPT ;  /* 0x0000000bff0a7290 */ /* 0x000fe400087fe4ff */
[----:B------:R-:W-:-:S12]  /*01b0*/  UIADD3.X UR8, UPT, UPT, URZ, UR13, URZ, UP1, !UPT ;  /* 0x0000000dff087290 */ /* 0x000fd80008ffe4ff */
.L_x_36:
[----:B------:R-:W-:Y:S01]  /*01c0*/  MOV R4, UR9 ;  /* 0x0000000900047c02 */ /* 0x000fe20008000f00 */
[----:B------:R-:W-:-:S04]  /*01d0*/  IMAD.U32 R5, RZ, RZ, UR10 ;  /* 0x0000000aff057e24 */ /* 0x000fc8000f8e00ff */
[----:B------:R-:W-:-:S05]  /*01e0*/  IMAD.WIDE R4, R22, 0x4, R4 ;  /* 0x0000000416047825 */ /* 0x000fca00078e0204 */
[----:B------:R-:W2:Y:S01]  /*01f0*/  LDG.E R6, desc[UR14][R4.64+-0x4] ;  /* 0xfffffc0e04067981 */ /* 0x000ea2000c1e1900 */
[----:B------:R-:W-:Y:S02]  /*0200*/  IMAD.U32 R2, RZ, RZ, UR7 ;  /* 0x00000007ff027e24 */ /* 0x000fe4000f8e00ff */
[----:B------:R-:W-:Y:S02]  /*0210*/  IMAD.U32 R3, RZ, RZ, UR8 ;  /* 0x00000008ff037e24 */ /* 0x000fe4000f8e00ff */
[----:B------:R-:W-:-:S05]  /*0220*/  IMAD.WIDE R2, R22, 0x4, R2 ;  /* 0x0000000416027825 */ /* 0x000fca00078e0202 */
[----:B0-----:R0:W5:Y:S01]  /*0230*/  LDG.E R23, desc[UR14][R2.64+-0x4] ;  /* 0xfffffc0e02177981 */ /* 0x001162000c1e1900 */
[----:B------:R-:W-:Y:S01]  /*0240*/  UMOV UR4, 0xa0b5ed8d ;  /* 0xa0b5ed8d00047882 */ /* 0x000fe20000000000 */
[----:B------:R-:W-:Y:S01]  /*0250*/  UMOV UR5, 0x3eb0c6f7 ;  /* 0x3eb0c6f700057882 */ /* 0x000fe20000000000 */
[----:B------:R-:W-:Y:S01]  /*0260*/  BSSY.RECONVERGENT B0, `(.L_x_31) ;  /* 0x000005d000007945 */ /* 0x000fe20003800200 */
[----:B------:R-:W-:Y:S01]  /*0270*/  UMOV UR11, UR5 ;  /* 0x00000005000b7c82 */ /* 0x000fe20008000000 */
[----:B------:R-:W-:Y:S01]  /*0280*/  IMAD.MOV.U32 R16, RZ, RZ, -0x3ff ;  /* 0xfffffc01ff107424 */ /* 0x000fe200078e00ff */
[----:B------:R-:W-:Y:S01]  /*0290*/  MOV R10, UR11 ;  /* 0x0000000b000a7c02 */ /* 0x000fe20008000f00 */
[----:B-12---:R-:W1:Y:S02]  /*02a0*/  F2F.F64.F32 R6, R6 ;  /* 0x0000000600067310 */ /* 0x006e640000201800 */
[----:B-1----:R-:W-:Y:S01]  /*02b0*/  DSETP.MAX.AND P0, P1, R6, UR4, PT ;  /* 0x0000000406007e2a */ /* 0x002fe2000b90f000 */
[----:B------:R-:W-:-:S05]  /*02c0*/  IMAD.MOV.U32 R8, RZ, RZ, R7 ;  /* 0x000000ffff087224 */ /* 0x000fca00078e0007 */
[----:B------:R-:W-:Y:S01]  /*02d0*/  FSEL R9, R8, UR11, P0 ;  /* 0x0000000b08097c08 */ /* 0x000fe20008000000 */
[----:B------:R-:W-:Y:S02]  /*02e0*/  UMOV UR11, UR4 ;  /* 0x00000004000b7c82 */ /* 0x000fe40008000000 */
[----:B------:R-:W-:-:S05]  /*02f0*/  SEL R8, R6, UR11, P0 ;  /* 0x0000000b06087c07 */ /* 0x000fca0008000000 */
[----:B------:R-:W-:Y:S01]  /*0300*/  @P1 LOP3.LUT R9, R10, 0x80000, RZ, 0xfc, !PT ;  /* 0x000800000a091812 */ /* 0x000fe200078efcff */
[----:B------:R-:W-:-:S03]  /*0310*/  IMAD.MOV.U32 R6, RZ, RZ, R8 ;  /* 0x000000ffff067224 */ /* 0x000fc600078e0008 */
[----:B------:R-:W-:Y:S01]  /*0320*/  ISETP.GT.AND P0, PT, R9, 0xfffff, PT ;  /* 0x000fffff0900780c */ /* 0x000fe20003f04270 */
[----:B------:R-:W-:Y:S01]  /*0330*/  IMAD.MOV.U32 R7, RZ, RZ, R9 ;  /* 0x000000ffff077224 */ /* 0x000fe200078e0009 */
[----:B------:R-:W-:-:S11]  /*0340*/  MOV R17, R9 ;  /* 0x0000000900117202 */ /* 0x000fd60000000f00 */
[----:B------:R-:W-:Y:S01]  /*0350*/  @!P0 DMUL R6, R6, 1.80143985094819840000e+16 ;  /* 0x4350000006068828 */ /* 0x000fe20000000000 */
[----:B------:R-:W-:-:S09]  /*0360*/  @!P0 MOV R16, 0xfffffbcb ;  /* 0xfffffbcb00108802 */ /* 0x000fd20000000f00 */
[----:B------:R-:W-:Y:S02]  /*0370*/  @!P0 IMAD.MOV.U32 R17, RZ, RZ, R7 ;  /* 0x000000ffff118224 */ /* 0x000fe400078e0007 */
[----:B------:R-:W-:Y:S02]  /*0380*/  @!P0 IMAD.MOV.U32 R8, RZ, RZ, R6 ;  /* 0x000000ffff088224 */ /* 0x000fe400078e0006 */
[----:B------:R-:W-:-:S05]  /*0390*/  VIADD R9, R17, 0xffffffff ;  /* 0xffffffff11097836 */ /* 0x000fca0000000000 */
[----:B------:R-:W-:-:S13]  /*03a0*/  ISETP.GT.U32.AND P1, PT, R9, 0x7feffffe, PT ;  /* 0x7feffffe0900780c */ /* 0x000fda0003f24070 */
[----:B0-----:R-:W-:Y:S05]  /*03b0*/  @P1 BRA `(.L_x_32) ;  /* 0x0000000400041947 */ /* 0x001fea0003800000 */
[----:B------:R-:W-:Y:S01]  /*03c0*/  LOP3.LUT R6, R17, 0xfffff, RZ, 0xc0, !PT ;  /* 0x000fffff11067812 */ /* 0x000fe200078ec0ff */
[----:B------:R-:W-:Y:S01]  /*03d0*/  IMAD.MOV.U32 R18, RZ, RZ, -0x748574fc ;  /* 0x8b7a8b04ff127424 */ /* 0x000fe200078e00ff */
[----:B------:R-:W-:Y:S01]  /*03e0*/  UMOV UR12, 0x3ae80f1e ;  /* 0x3ae80f1e000c7882 */ /* 0x000fe20000000000 */
[----:B------:R-:W-:Y:S01]  /*03f0*/  IMAD.MOV.U32 R19, RZ, RZ, 0x3ed0ee25 ;  /* 0x3ed0ee25ff137424 */ /* 0x000fe200078e00ff */
[----:B------:R-:W-:Y:S01]  /*0400*/  LOP3.LUT R7, R6, 0x3ff00000, RZ, 0xfc, !PT ;  /* 0x3ff0000006077812 */ /* 0x000fe200078efcff */
[----:B------:R-:W-:Y:S01]  /*0410*/  IMAD.MOV.U32 R6, RZ, RZ, R8 ;  /* 0x000000ffff067224 */ /* 0x000fe200078e0008 */
[----:B------:R-:W-:Y:S01]  /*0420*/  UMOV UR13, 0x3eb1380b ;  /* 0x3eb1380b000d7882 */ /* 0x000fe20000000000 */
[----:B------:R-:W-:Y:S01]  /*0430*/  IMAD.MOV.U32 R8, RZ, RZ, RZ ;  /* 0x000000ffff087224 */ /* 0x000fe200078e00ff */
[----:B------:R-:W-:Y:S01]  /*0440*/  ISETP.GE.U32.AND P0, PT, R7, 0x3ff6a09f, PT ;  /* 0x3ff6a09f0700780c */ /* 0x000fe20003f06070 */
[----:B------:R-:W-:Y:S01]  /*0450*/  UMOV UR16, 0x80000000 ;  /* 0x8000000000107882 */ /* 0x000fe20000000000 */
[----:B------:R-:W-:-:S11]  /*0460*/  UMOV UR17, 0x43300000 ;  /* 0x4330000000117882 */ /* 0x000fd60000000000 */
[----:B------:R-:W-:-:S05]  /*0470*/  @P0 VIADD R9, R7, 0xfff00000 ;  /* 0xfff0000007090836 */ /* 0x000fca0000000000 */
[----:B------:R-:W-:-:S06]  /*0480*/  @P0 MOV R7, R9 ;  /* 0x0000000900070202 */ /* 0x000fcc0000000f00 */
[C---:B------:R-:W-:Y:S02]  /*0490*/  DADD R14, R6.reuse, 1 ;  /* 0x3ff00000060e7429 */ /* 0x040fe40000000000 */
[----:B------:R-:W-:-:S04]  /*04a0*/  DADD R6, R6, -1 ;  /* 0xbff0000006067429 */ /* 0x000fc80000000000 */
[----:B------:R-:W0:Y:S02]  /*04b0*/  MUFU.RCP64H R9, R15 ;  /* 0x0000000f00097308 */ /* 0x000e240000001800 */
[----:B0-----:R-:W-:-:S08]  /*04c0*/  DFMA R10, -R14, R8, 1 ;  /* 0x3ff000000e0a742b */ /* 0x001fd00000000108 */
[----:B------:R-:W-:-:S08]  /*04d0*/  DFMA R10, R10, R10, R10 ;  /* 0x0000000a0a0a722b */ /* 0x000fd0000000000a */
[----:B------:R-:W-:-:S08]  /*04e0*/  DFMA R8, R8, R10, R8 ;  /* 0x0000000a0808722b */ /* 0x000fd00000000008 */
[----:B------:R-:W-:-:S08]  /*04f0*/  DMUL R10, R6, R8 ;  /* 0x00000008060a7228 */ /* 0x000fd00000000000 */
[----:B------:R-:W-:-:S08]  /*0500*/  DFMA R10, R6, R8, R10 ;  /* 0x00000008060a722b */ /* 0x000fd0000000000a */
[----:B------:R-:W-:-:S08]  /*0510*/  DMUL R12, R10, R10 ;  /* 0x0000000a0a0c7228 */ /* 0x000fd00000000000 */
[----:B------:R-:W-:Y:S01]  /*0520*/  DFMA R14, R12, UR12, R18 ;  /* 0x0000000c0c0e7c2b */ /* 0x000fe20008000012 */
[----:B------:R-:W-:Y:S01]  /*0530*/  UMOV UR12, 0x9f02676f ;  /* 0x9f02676f000c7882 */ /* 0x000fe20000000000 */
[----:B------:R-:W-:Y:S01]  /*0540*/  UMOV UR13, 0x3ef3b266 ;  /* 0x3ef3b266000d7882 */ /* 0x000fe20000000000 */
[----:B------:R-:W-:Y:S01]  /*0550*/  LEA.HI R18, R17, R16, RZ, 0xc ;  /* 0x0000001011127211 */ /* 0x000fe200078f60ff */
[----:B------:R-:W-:Y:S01]  /*0560*/  DADD R16, R6, -R10 ;  /* 0x0000000006107229 */ /* 0x000fe2000000080a */
[----:B------:R-:W-:Y:S02]  /*0570*/  IMAD.MOV.U32 R19, RZ, RZ, 0x43300000 ;  /* 0x43300000ff137424 */ /* 0x000fe400078e00ff */
[----:B------:R-:W-:Y:S01]  /*0580*/  @P0 IADD3 R18, PT, PT, R18, 0x1, RZ ;  /* 0x0000000112120810 */ /* 0x000fe20007ffe0ff */
[----:B------:R-:W-:Y:S01]  /*0590*/  DFMA R14, R12, R14, UR12 ;  /* 0x0000000c0c0e7e2b */ /* 0x000fe2000800000e */
[----:B------:R-:W-:Y:S01]  /*05a0*/  UMOV UR12, 0xa9ab0956 ;  /* 0xa9ab0956000c7882 */ /* 0x000fe20000000000 */
[----:B------:R-:W-:Y:S01]  /*05b0*/  UMOV UR13, 0x3f1745cb ;  /* 0x3f1745cb000d7882 */ /* 0x000fe20000000000 */
[----:B------:R-:W-:Y:S01]  /*05c0*/  LOP3.LUT R18, R18, 0x80000000, RZ, 0x3c, !PT ;  /* 0x8000000012127812 */ /* 0x000fe200078e3cff */
[----:B------:R-:W-:-:S04]  /*05d0*/  DADD R16, R16, R16 ;  /* 0x0000000010107229 */ /* 0x000fc80000000010 */
[----:B------:R-:W-:Y:S01]  /*05e0*/  DFMA R14, R12, R14, UR12 ;  /* 0x0000000c0c0e7e2b */ /* 0x000fe2000800000e */
[----:B------:R-:W-:Y:S01]  /*05f0*/  UMOV UR12, 0x2d1b5154 ;  /* 0x2d1b5154000c7882 */ /* 0x000fe20000000000 */
[----:B------:R-:W-:Y:S01]  /*0600*/  UMOV UR13, 0x3f3c71c7 ;  /* 0x3f3c71c7000d7882 */ /* 0x000fe20000000000 */
[----:B------:R-:W-:Y:S01]  /*0610*/  DADD R18, R18, -UR16 ;  /* 0x8000001012127e29 */ /* 0x000fe20008000000 */
[----:B------:R-:W-:Y:S01]  /*0620*/  UMOV UR16, 0xfefa39ef ;  /* 0xfefa39ef00107882 */ /* 0x000fe20000000000 */
[----:B------:R-:W-:Y:S01]  /*0630*/  UMOV UR17, 0x3fe62e42 ;  /* 0x3fe62e4200117882 */ /* 0x000fe20000000000 */
[----:B------:R-:W-:Y:S02]  /*0640*/  DFMA R16, R6, -R10, R16 ;  /* 0x8000000a0610722b */ /* 0x000fe40000000010 */
[----:B------:R-:W-:Y:S01]  /*0650*/  DFMA R14, R12, R14, UR12 ;  /* 0x0000000c0c0e7e2b */ /* 0x000fe2000800000e */
[----:B------:R-:W-:Y:S01]  /*0660*/  UMOV UR12, 0x923be72d ;  /* 0x923be72d000c7882 */ /* 0x000fe20000000000 */
[----:B------:R-:W-:Y:S01]  /*0670*/  UMOV UR13, 0x3f624924 ;  /* 0x3f624924000d7882 */ /* 0x000fe20000000000 */
[----:B------:R-:W-:-:S03]  /*0680*/  DFMA R6, R18, UR16, R10 ;  /* 0x0000001012067c2b */ /* 0x000fc6000800000a */
[----:B------:R-:W-:Y:S02]  /*0690*/  DMUL R16, R8, R16 ;  /* 0x0000001008107228 */ /* 0x000fe40000000000 */
[----:B------:R-:W-:Y:S01]  /*06a0*/  DFMA R14, R12, R14, UR12 ;  /* 0x0000000c0c0e7e2b */ /* 0x000fe2000800000e */
[----:B------:R-:W-:Y:S01]  /*06b0*/  UMOV UR12, 0x9999a3c4 ;  /* 0x9999a3c4000c7882 */ /* 0x000fe20000000000 */
[----:B------:R-:W-:-:S06]  /*06c0*/  UMOV UR13, 0x3f899999 ;  /* 0x3f899999000d7882 */ /* 0x000fcc0000000000 */
[----:B------:R-:W-:Y:S01]  /*06d0*/  DFMA R14, R12, R14, UR12 ;  /* 0x0000000c0c0e7e2b */ /* 0x000fe2000800000e */
[----:B------:R-:W-:Y:S01]  /*06e0*/  UMOV UR12, 0x55555554 ;  /* 0x55555554000c7882 */ /* 0x000fe20000000000 */
[----:B------:R-:W-:-:S06]  /*06f0*/  UMOV UR13, 0x3fb55555 ;  /* 0x3fb55555000d7882 */ /* 0x000fcc0000000000 */
[----:B------:R-:W-:Y:S01]  /*0700*/  DFMA R14, R12, R14, UR12 ;  /* 0x0000000c0c0e7e2b */ /* 0x000fe2000800000e */
[----:B------:R-:W-:Y:S01]  /*0710*/  UMOV UR12, 0xfefa39ef ;  /* 0xfefa39ef000c7882 */ /* 0x000fe20000000000 */
[----:B------:R-:W-:Y:S02]  /*0720*/  UMOV UR13, 0x3fe62e42 ;  /* 0x3fe62e42000d7882 */ /* 0x000fe40000000000 */
[----:B------:R-:W-:Y:S01]  /*0730*/  DFMA R8, R18, -UR12, R6 ;  /* 0x8000000c12087c2b */ /* 0x000fe20008000006 */
[----:B------:R-:W-:Y:S01]  /*0740*/  UMOV UR12, 0x3b39803f ;  /* 0x3b39803f000c7882 */ /* 0x000fe20000000000 */
[----:B------:R-:W-:Y:S02]  /*0750*/  UMOV UR13, 0x3c7abc9e ;  /* 0x3c7abc9e000d7882 */ /* 0x000fe40000000000 */
[----:B------:R-:W-:-:S04]  /*0760*/  DMUL R14, R12, R14 ;  /* 0x0000000e0c0e7228 */ /* 0x000fc80000000000 */
[----:B------:R-:W-:-:S04]  /*0770*/  DADD R8, -R10, R8 ;  /* 0x000000000a087229 */ /* 0x000fc80000000108 */
[----:B------:R-:W-:-:S08]  /*0780*/  DFMA R14, R10, R14, R16 ;  /* 0x0000000e0a0e722b */ /* 0x000fd00000000010 */
[----:B------:R-:W-:-:S08]  /*0790*/  DADD R8, R14, -R8 ;  /* 0x000000000e087229 */ /* 0x000fd00000000808 */
[----:B------:R-:W-:-:S08]  /*07a0*/  DFMA R8, R18, UR12, R8 ;  /* 0x0000000c12087c2b */ /* 0x000fd00008000008 */
[----:B------:R-:W-:Y:S01]  /*07b0*/  DADD R6, R6, R8 ;  /* 0x0000000006067229 */ /* 0x000fe20000000008 */
[----:B------:R-:W-:Y:S10]  /*07c0*/  BRA `(.L_x_33) ;  /* 0x0000000000187947 */ /* 0x000ff40003800000 */
.L_x_32:
[----:B------:R-:W-:Y:S01]  /*07d0*/  IMAD.MOV.U32 R8, RZ, RZ, 0x0 ;  /* 0x00000000ff087424 */ /* 0x000fe200078e00ff */
[----:B------:R-:W-:Y:S01]  /*07e0*/  LOP3.LUT P0, RZ, R7, 0x7fffffff, RZ, 0xc0, !PT ;  /* 0x7fffffff07ff7812 */ /* 0x000fe2000780c0ff */
[----:B------:R-:W-:-:S06]  /*07f0*/  IMAD.MOV.U32 R9, RZ, RZ, 0x7ff00000 ;  /* 0x7ff00000ff097424 */ /* 0x000fcc00078e00ff */
[----:B------:R-:W-:-:S10]  /*0800*/  DFMA R8, R6, R8, +INF ;  /* 0x7ff000000608742b */ /* 0x000fd40000000008 */
[----:B------:R-:W-:Y:S02]  /*0810*/  FSEL R6, R8, RZ, P0 ;  /* 0x000000ff08067208 */ /* 0x000fe40000000000 */
[----:B------:R-:W-:-:S07]  /*0820*/  FSEL R7, R9, -QNAN , P0 ;  /* 0xfff0000009077808 */ /* 0x000fce0000000000 */
.L_x_33:
[----:B------:R-:W-:Y:S05]  /*0830*/  BSYNC.RECONVERGENT B0 ;  /* 0x0000000000007941 */ /* 0x000fea0003800200 */
.L_x_31:
[----:B------:R-:W2:Y:S01]  /*0840*/  LDG.E R4, desc[UR14][R4.64] ;  /* 0x0000000e04047981 */ /* 0x000ea2000c1e1900 */
[----:B------:R-:W-:Y:S02]  /*0850*/  UMOV UR11, UR5 ;  /* 0x00000005000b7c82 */ /* 0x000fe40008000000 */
[----:B------:R-:W-:Y:S01]  /*0860*/  MOV R12, UR11 ;  /* 0x0000000b000c7c02 */ /* 0x000fe20008000f00 */
[----:B------:R0:W5:Y:S01]  /*0870*/  LDG.E R2, desc[UR14][R2.64] ;  /* 0x0000000e02027981 */ /* 0x000162000c1e1900 */
[----:B------:R-:W-:Y:S01]  /*0880*/  BSSY.RECONVERGENT B0, `(.L_x_34) ;  /* 0x000005f000007945 */ /* 0x000fe20003800200 */
[----:B--2---:R-:W1:Y:S02]  /*0890*/  F2F.F64.F32 R8, R4 ;  /* 0x0000000400087310 */ /* 0x004e640000201800 */
[----:B-1----:R-:W-:Y:S01]  /*08a0*/  DSETP.MAX.AND P0, P1, R8, UR4, PT ;  /* 0x0000000408007e2a */ /* 0x002fe2000b90f000 */
[----:B------:R-:W-:-:S05]  /*08b0*/  IMAD.MOV.U32 R10, RZ, RZ, R9 ;  /* 0x000000ffff0a7224 */ /* 0x000fca00078e0009 */
[----:B------:R-:W-:Y:S02]  /*08c0*/  FSEL R11, R10, UR11, P0 ;  /* 0x0000000b0a0b7c08 */ /* 0x000fe40008000000 */
[----:B------:R-:W-:-:S05]  /*08d0*/  SEL R8, R8, UR4, P0 ;  /* 0x0000000408087c07 */ /* 0x000fca0008000000 */
[----:B------:R-:W-:Y:S01]  /*08e0*/  IMAD.MOV.U32 R4, RZ, RZ, R8 ;  /* 0x000000ffff047224 */ /* 0x000fe200078e0008 */
[----:B------:R-:W-:Y:S02]  /*08f0*/  @P1 LOP3.LUT R11, R12, 0x80000, RZ, 0xfc, !PT ;  /* 0x000800000c0b1812 */ /* 0x000fe400078efcff */
[----:B------:R-:W-:Y:S03]  /*0900*/  F2F.F64.F32 R12, R20 ;  /* 0x00000014000c7310 */ /* 0x000fe60000201800 */
[----:B------:R-:W-:-:S04]  /*0910*/  IMAD.MOV.U32 R9, RZ, RZ, R11 ;  /* 0x000000ffff097224 */ /* 0x000fc800078e000b */
[----:B0-----:R-:W-:Y:S01]  /*0920*/  IMAD.MOV.U32 R3, RZ, RZ, R9 ;  /* 0x000000ffff037224 */ /* 0x001fe200078e0009 */
[----:B------:R-:W-:Y:S01]  /*0930*/  ISETP.GT.AND P0, PT, R9, 0xfffff, PT ;  /* 0x000fffff0900780c */ /* 0x000fe20003f04270 */
[----:B-----5:R-:W0:Y:S01]  /*0940*/  F2F.F64.F32 R10, R23 ;  /* 0x00000017000a7310 */ /* 0x020e220000201800 */
[----:B------:R-:W-:-:S11]  /*0950*/  MOV R5, R9 ;  /* 0x0000000900057202 */ /* 0x000fd60000000f00 */
[----:B------:R-:W-:Y:S02]  /*0960*/  @!P0 DMUL R4, R4, 1.80143985094819840000e+16 ;  /* 0x4350000004048828 */ /* 0x000fe40000000000 */
[----:B0-----:R-:W-:Y:S01]  /*0970*/  DFMA R6, R10, -R6, R12 ;  /* 0x800000060a06722b */ /* 0x001fe2000000000c */
[----:B------:R-:W-:Y:S02]  /*0980*/  IMAD.MOV.U32 R12, RZ, RZ, R8 ;  /* 0x000000ffff0c7224 */ /* 0x000fe400078e0008 */
[----:B------:R-:W-:Y:S02]  /*0990*/  IMAD.MOV.U32 R8, RZ, RZ, -0x3ff ;  /* 0xfffffc01ff087424 */ /* 0x000fe400078e00ff */
[----:B------:R-:W-:-:S03]  /*09a0*/  @!P0 IMAD.MOV.U32 R8, RZ, RZ, -0x435 ;  /* 0xfffffbcbff088424 */ /* 0x000fc600078e00ff */
[----:B------:R-:W-:Y:S01]  /*09b0*/  @!P0 MOV R12, R4 ;  /* 0x00000004000c8202 */ /* 0x000fe20000000f00 */
[----:B------:R-:W-:Y:S01]  /*09c0*/  @!P0 IMAD.MOV.U32 R3, RZ, RZ, R5 ;  /* 0x000000ffff038224 */ /* 0x000fe200078e0005 */
[----:B------:R0:W1:Y:S03]  /*09d0*/  F2F.F32.F64 R6, R6 ;  /* 0x0000000600067310 */ /* 0x0000660000301000 */
[----:B------:R-:W-:-:S05]  /*09e0*/  VIADD R9, R3, 0xffffffff ;  /* 0xffffffff03097836 */ /* 0x000fca0000000000 */
[----:B------:R-:W-:-:S13]  /*09f0*/  ISETP.GE.U32.AND P1, PT, R9, 0x7fefffff, PT ;  /* 0x7fefffff0900780c */ /* 0x000fda0003f26070 */
[----:B------:R-:W-:Y:S01]  /*0a00*/  @P1 MOV R14, 0x0 ;  /* 0x00000000000e1802 */ /* 0x000fe20000000f00 */
[----:B------:R-:W-:Y:S01]  /*0a10*/  @P1 IMAD.MOV.U32 R15, RZ, RZ, 0x7ff00000 ;  /* 0x7ff00000ff0f1424 */ /* 0x000fe200078e00ff */
[----:B------:R-:W-:-:S05]  /*0a20*/  @P1 LOP3.LUT P2, RZ, R5, 0x7fffffff, RZ, 0xc0, !PT ;  /* 0x7fffffff05ff1812 */ /* 0x000fca000784c0ff */
[----:B------:R-:W-:-:S10]  /*0a30*/  @P1 DFMA R10, R4, R14, +INF ;  /* 0x7ff00000040a142b */ /* 0x000fd4000000000e */
[----:B------:R-:W-:Y:S02]  /*0a40*/  @P1 FSEL R10, R10, RZ, P2 ;  /* 0x000000ff0a0a1208 */ /* 0x000fe40001000000 */
[----:B------:R-:W-:Y:S01]  /*0a50*/  @P1 FSEL R11, R11, -QNAN , P2 ;  /* 0xfff000000b0b1808 */ /* 0x000fe20001000000 */
[----:B01----:R-:W-:Y:S06]  /*0a60*/  @P1 BRA `(.L_x_35) ;  /* 0x0000000400001947 */ /* 0x003fec0003800000 */
[----:B------:R-:W-:Y:S01]  /*0a70*/  LOP3.LUT R4, R3, 0xfffff, RZ, 0xc0, !PT ;  /* 0x000fffff03047812 */ /* 0x000fe200078ec0ff */
[----:B------:R-:W-:Y:S01]  /*0a80*/  IMAD.MOV.U32 R10, RZ, RZ, RZ ;  /* 0x000000ffff0a7224 */ /* 0x000fe200078e00ff */
[----:B------:R-:W-:Y:S01]  /*0a90*/  MOV R19, 0x3ed0ee25 ;  /* 0x3ed0ee2500137802 */ /* 0x000fe20000000f00 */
[----:B------:R-:W-:Y:S01]  /*0aa0*/  IMAD.MOV.U32 R18, RZ, RZ, -0x748574fc ;  /* 0x8b7a8b04ff127424 */ /* 0x000fe200078e00ff */
[----:B------:R-:W-:Y:S01]  /*0ab0*/  LOP3.LUT R5, R4, 0x3ff00000, RZ, 0xfc, !PT ;  /* 0x3ff0000004057812 */ /* 0x000fe200078efcff */
[----:B------:R-:W-:Y:S01]  /*0ac0*/  IMAD.MOV.U32 R4, RZ, RZ, R12 ;  /* 0x000000ffff047224 */ /* 0x000fe200078e000c */
[----:B------:R-:W-:Y:S01]  /*0ad0*/  UMOV UR4, 0x3ae80f1e ;  /* 0x3ae80f1e00047882 */ /* 0x000fe20000000000 */
[----:B------:R-:W-:Y:S01]  /*0ae0*/  UMOV UR5, 0x3eb1380b ;  /* 0x3eb1380b00057882 */ /* 0x000fe20000000000 */
[----:B------:R-:W-:Y:S01]  /*0af0*/  ISETP.GE.U32.AND P0, PT, R5, 0x3ff6a09f, PT ;  /* 0x3ff6a09f0500780c */ /* 0x000fe20003f06070 */
[----:B------:R-:W-:Y:S01]  /*0b00*/  IMAD.MOV.U32 R25, RZ, RZ, 0x43300000 ;  /* 0x43300000ff197424 */ /* 0x000fe200078e00ff */
[----:B------:R-:W-:Y:S01]  /*0b10*/  LEA.HI R3, R3, R8, RZ, 0xc ;  /* 0x0000000803037211 */ /* 0x000fe200078f60ff */
[----:B------:R-:W-:Y:S01]  /*0b20*/  UMOV UR12, 0x80000000 ;  /* 0x80000000000c7882 */ /* 0x000fe20000000000 */
[----:B------:R-:W-:-:S09]  /*0b30*/  UMOV UR13, 0x43300000 ;  /* 0x43300000000d7882 */ /* 0x000fd20000000000 */
[----:B------:R-:W-:Y:S02]  /*0b40*/  @P0 VIADD R7, R5, 0xfff00000 ;  /* 0xfff0000005070836 */ /* 0x000fe40000000000 */
[----:B------:R-:W-:-:S03]  /*0b50*/  @P0 VIADD R3, R3, 0x1 ;  /* 0x0000000103030836 */ /* 0x000fc60000000000 */
[----:B------:R-:W-:Y:S02]  /*0b60*/  @P0 MOV R5, R7 ;  /* 0x0000000700050202 */ /* 0x000fe40000000f00 */
[----:B------:R-:W-:-:S04]  /*0b70*/  LOP3.LUT R24, R3, 0x80000000, RZ, 0x3c, !PT ;  /* 0x8000000003187812 */ /* 0x000fc800078e3cff */
        /* <DEDUP_REMOVED lines=8> */
[----:B------:R-:W-:Y:S02]  /*0c00*/  DMUL R14, R12, R12 ;  /* 0x0000000c0c0e7228 */ /* 0x000fe40000000000 */
[----:B------:R-:W-:-:S06]  /*0c10*/  DADD R8, R4, -R12 ;  /* 0x0000000004087229 */ /* 0x000fcc000000080c */
[----:B------:R-:W-:Y:S01]  /*0c20*/  DFMA R16, R14, UR4, R18 ;  /* 0x000000040e107c2b */ /* 0x000fe20008000012 */
[----:B------:R-:W-:Y:S01]  /*0c30*/  UMOV UR4, 0x9f02676f ;  /* 0x9f02676f00047882 */ /* 0x000fe20000000000 */
[----:B------:R-:W-:Y:S01]  /*0c40*/  UMOV UR5, 0x3ef3b266 ;  /* 0x3ef3b26600057882 */ /* 0x000fe20000000000 */
[----:B------:R-:W-:Y:S02]  /*0c50*/  DADD R18, R8, R8 ;  /* 0x0000000008127229 */ /* 0x000fe40000000008 */
[----:B------:R-:W-:Y:S01]  /*0c60*/  DADD R8, R24, -UR12 ;  /* 0x8000000c18087e29 */ /* 0x000fe20008000000 */
[----:B------:R-:W-:Y:S01]  /*0c70*/  UMOV UR12, 0xfefa39ef ;  /* 0xfefa39ef000c7882 */ /* 0x000fe20000000000 */
[----:B------:R-:W-:Y:S01]  /*0c80*/  UMOV UR13, 0x3fe62e42 ;  /* 0x3fe62e42000d7882 */ /* 0x000fe20000000000 */
[----:B------:R-:W-:Y:S01]  /*0c90*/  DFMA R16, R14, R16, UR4 ;  /* 0x000000040e107e2b */ /* 0x000fe20008000010 */
[----:B------:R-:W-:Y:S01]  /*0ca0*/  UMOV UR4, 0xa9ab0956 ;  /* 0xa9ab095600047882 */ /* 0x000fe20000000000 */
[----:B------:R-:W-:Y:S01]  /*0cb0*/  UMOV UR5, 0x3f1745cb ;  /* 0x3f1745cb00057882 */ /* 0x000fe20000000000 */
[----:B------:R-:W-:-:S02]  /*0cc0*/  DFMA R24, R4, -R12, R18 ;  /* 0x8000000c0418722b */ /* 0x000fc40000000012 */
[----:B------:R-:W-:-:S03]  /*0cd0*/  DFMA R4, R8, UR12, R12 ;  /* 0x0000000c08047c2b */ /* 0x000fc6000800000c */
[----:B------:R-:W-:Y:S01]  /*0ce0*/  DFMA R16, R14, R16, UR4 ;  /* 0x000000040e107e2b */ /* 0x000fe20008000010 */
[----:B------:R-:W-:Y:S01]  /*0cf0*/  UMOV UR4, 0x2d1b5154 ;  /* 0x2d1b515400047882 */ /* 0x000fe20000000000 */
[----:B------:R-:W-:Y:S01]  /*0d00*/  UMOV UR5, 0x3f3c71c7 ;  /* 0x3f3c71c700057882 */ /* 0x000fe20000000000 */
[----:B------:R-:W-:-:S05]  /*0d10*/  DMUL R24, R10, R24 ;  /* 0x000000180a187228 */ /* 0x000fca0000000000 */
        /* <DEDUP_REMOVED lines=20> */
[----:B------:R-:W-:-:S11]  /*0e60*/  DADD R10, R4, R16 ;  /* 0x00000000040a7229 */ /* 0x000fd60000000010 */
.L_x_35:
[----:B------:R-:W-:Y:S05]  /*0e70*/  BSYNC.RECONVERGENT B0 ;  /* 0x0000000000007941 */ /* 0x000fea0003800200 */
.L_x_34:
[----:B------:R-:W-:Y:S01]  /*0e80*/  F2F.F64.F32 R2, R2 ;  /* 0x0000000200027310 */ /* 0x000fe20000201800 */
[----:B------:R-:W-:Y:S01]  /*0e90*/  UIADD3 UR6, UPT, UPT, UR6, 0x2, URZ ;  /* 0x0000000206067890 */ /* 0x000fe2000fffe0ff */
[----:B------:R-:W-:-:S03]  /*0ea0*/  IADD3 R22, PT, PT, R22, 0x2, RZ ;  /* 0x0000000216167810 */ /* 0x000fc60007ffe0ff */
[----:B------:R-:W-:-:S03]  /*0eb0*/  UISETP.NE.AND UP0, UPT, UR6, URZ, UPT ;  /* 0x000000ff0600728c */ /* 0x000fc6000bf05270 */
[----:B------:R-:W0:Y:S02]  /*0ec0*/  F2F.F64.F32 R6, R6 ;  /* 0x0000000600067310 */ /* 0x000e240000201800 */
[----:B0-----:R-:W-:-:S06]  /*0ed0*/  DFMA R10, R2, -R10, R6 ;  /* 0x8000000a020a722b */ /* 0x001fcc0000000006 */
[----:B------:R0:W1:Y:S01]  /*0ee0*/  F2F.F32.F64 R20, R10 ;  /* 0x0000000a00147310 */ /* 0x0000620000301000 */
[----:B------:R-:W-:Y:S05]  /*0ef0*/  BRA.U UP0, `(.L_x_36) ;  /* 0xfffffff100b07547 */ /* 0x000fea000b83ffff */
[----:B------:R-:W2:Y:S01]  /*0f00*/  LDCU UR5, c[0x0][0x380] ;  /* 0x00007000ff0577ac */ /* 0x000ea20008000800 */
[----:B-1----:R1:W3:Y:S02]  /*0f10*/  F2F.F64.F32 R2, R20 ;  /* 0x0000001400027310 */ /* 0x0022e40000201800 */
[----:B-123--:R-:W-:-:S12]  /*0f20*/  ULOP3.LUT UR4, UR5, 0x7ffffffe, URZ, 0xc0, !UPT ;  /* 0x7ffffffe05047892 */ /* 0x00efd8000f8ec0ff */
.L_x_30:
[----:B------:R-:W-:-:S04]  /*0f30*/  ULOP3.LUT UR6, UR5, 0x1, URZ, 0xc0, !UPT ;  /* 0x0000000105067892 */ /* 0x000fc8000f8ec0ff */
[----:B------:R-:W-:-:S09]  /*0f40*/  UISETP.NE.U32.AND UP0, UPT, UR6, 0x1, UPT ;  /* 0x000000010600788c */ /* 0x000fd2000bf05070 */
[----:B------:R-:W-:Y:S05]  /*0f50*/  BRA.U UP0, `(.L_x_29) ;  /* 0x0000000500a47547 */ /* 0x000fea000b800000 */
[----:B------:R-:W1:Y:S01]  /*0f60*/  LDC.64 R6, c[0x0][0x388] ;  /* 0x0000e200ff067b82 */ /* 0x000e620000000a00 */
[----:B------:R-:W-:-:S07]  /*0f70*/  VIADD R21, R21, UR4 ;  /* 0x0000000415157c36 */ /* 0x000fce0008000000 */
[----:B------:R-:W2:Y:S01]  /*0f80*/  LDC.64 R4, c[0x0][0x390] ;  /* 0x0000e400ff047b82 */ /* 0x000ea20000000a00 */
[----:B-1----:R-:W-:-:S05]  /*0f90*/  IMAD.WIDE R6, R21, 0x4, R6 ;  /* 0x0000000415067825 */ /* 0x002fca00078e0206 */
[----:B------:R-:W3:Y:S01]  /*0fa0*/  LDG.E R8, desc[UR14][R6.64] ;  /* 0x0000000e06087981 */ /* 0x000ee2000c1e1900 */
[----:B--2---:R-:W-:-:S06]  /*0fb0*/  IMAD.WIDE R4, R21, 0x4, R4 ;  /* 0x0000000415047825 */ /* 0x004fcc00078e0204 */
[----:B------:R1:W2:Y:S01]  /*0fc0*/  LDG.E R4, desc[UR14][R4.64] ;  /* 0x0000000e04047981 */ /* 0x0002a2000c1e1900 */
[----:B------:R-:W-:Y:S01]  /*0fd0*/  UMOV UR6, 0xa0b5ed8d ;  /* 0xa0b5ed8d00067882 */ /* 0x000fe20000000000 */
[----:B------:R-:W-:Y:S01]  /*0fe0*/  UMOV UR7, 0x3eb0c6f7 ;  /* 0x3eb0c6f700077882 */ /* 0x000fe20000000000 */
[----:B------:R-:W-:Y:S01]  /*0ff0*/  BSSY.RECONVERGENT B0, `(.L_x_37) ;  /* 0x000005d000007945 */ /* 0x000fe20003800200 */
[----:B------:R-:W-:Y:S02]  /*1000*/  UMOV UR8, UR7 ;  /* 0x0000000700087c82 */ /* 0x000fe40008000000 */
[----:B0-----:R-:W-:Y:S01]  /*1010*/  IMAD.U32 R11, RZ, RZ, UR8 ;  /* 0x00000008ff0b7e24 */ /* 0x001fe2000f8e00ff */
[----:B---3--:R-:W0:Y:S02]  /*1020*/  F2F.F64.F32 R8, R8 ;  /* 0x0000000800087310 */ /* 0x008e240000201800 */
[----:B0-----:R-:W-:Y:S01]  /*1030*/  DSETP.MAX.AND P0, P1, R8, UR6, PT ;  /* 0x0000000608007e2a */ /* 0x001fe2000b90f000 */
[----:B------:R-:W-:Y:S01]  /*1040*/  MOV R10, R9 ;  /* 0x00000009000a7202 */ /* 0x000fe20000000f00 */
[----:B------:R-:W-:-:S04]  /*1050*/  IMAD.MOV.U32 R6, RZ, RZ, R8 ;  /* 0x000000ffff067224 */ /* 0x000fc800078e0008 */
[----:B------:R-:W-:Y:S02]  /*1060*/  FSEL R7, R10, UR8, P0 ;  /* 0x000000080a077c08 */ /* 0x000fe40008000000 */
[----:B------:R-:W-:-:S05]  /*1070*/  SEL R6, R6, UR6, P0 ;  /* 0x0000000606067c07 */ /* 0x000fca0008000000 */
[--C-:B------:R-:W-:Y:S01]  /*1080*/  IMAD.MOV.U32 R8, RZ, RZ, R6.reuse ;  /* 0x000000ffff087224 */ /* 0x100fe200078e0006 */
[----:B------:R-:W-:Y:S01]  /*1090*/  @P1 LOP3.LUT R7, R11, 0x80000, RZ, 0xfc, !PT ;  /* 0x000800000b071812 */ /* 0x000fe200078efcff */
[----:B------:R-:W-:Y:S01]  /*10a0*/  IMAD.MOV.U32 R12, RZ, RZ, R6 ;  /* 0x000000ffff0c7224 */ /* 0x000fe200078e0006 */
[----:B------:R-:W-:Y:S02]  /*10b0*/  MOV R6, 0xfffffc01 ;  /* 0xfffffc0100067802 */ /* 0x000fe40000000f00 */
[----:B------:R-:W-:Y:S02]  /*10c0*/  ISETP.GT.AND P0, PT, R7, 0xfffff, PT ;  /* 0x000fffff0700780c */ /* 0x000fe40003f04270 */
[----:B------:R-:W-:-:S11]  /*10d0*/  MOV R9, R7 ;  /* 0x0000000700097202 */ /* 0x000fd60000000f00 */
[----:B------:R-:W-:Y:S01]  /*10e0*/  @!P0 DMUL R8, R8, 1.80143985094819840000e+16 ;  /* 0x4350000008088828 */ /* 0x000fe20000000000 */
[----:B------:R-:W-:-:S09]  /*10f0*/  @!P0 IMAD.MOV.U32 R6, RZ, RZ, -0x435 ;  /* 0xfffffbcbff068424 */ /* 0x000fd200078e00ff */
[----:B------:R-:W-:Y:S02]  /*1100*/  @!P0 IMAD.MOV.U32 R7, RZ, RZ, R9 ;  /* 0x000000ffff078224 */ /* 0x000fe400078e0009 */
[----:B------:R-:W-:Y:S02]  /*1110*/  @!P0 IMAD.MOV.U32 R12, RZ, RZ, R8 ;  /* 0x000000ffff0c8224 */ /* 0x000fe400078e0008 */
[----:B-1----:R-:W-:-:S05]  /*1120*/  VIADD R5, R7, 0xffffffff ;  /* 0xffffffff07057836 */ /* 0x002fca0000000000 */
[----:B------:R-:W-:Y:S02]  /*1130*/  ISETP.GE.U32.AND P1, PT, R5, 0x7fefffff, PT ;  /* 0x7fefffff0500780c */ /* 0x000fe40003f26070 */
[----:B--2---:R-:W0:Y:S11]  /*1140*/  F2F.F64.F32 R4, R4 ;  /* 0x0000000400047310 */ /* 0x004e360000201800 */
[----:B------:R-:W-:Y:S01]  /*1150*/  @P1 MOV R10, 0x0 ;  /* 0x00000000000a1802 */ /* 0x000fe20000000f00 */
[----:B------:R-:W-:Y:S01]  /*1160*/  @P1 IMAD.MOV.U32 R11, RZ, RZ, 0x7ff00000 ;  /* 0x7ff00000ff0b1424 */ /* 0x000fe200078e00ff */
[----:B------:R-:W-:-:S05]  /*1170*/  @P1 LOP3.LUT P2, RZ, R9, 0x7fffffff, RZ, 0xc0, !PT ;  /* 0x7fffffff09ff1812 */ /* 0x000fca000784c0ff */
[----:B------:R-:W-:-:S10]  /*1180*/  @P1 DFMA R10, R8, R10, +INF ;  /* 0x7ff00000080a142b */ /* 0x000fd4000000000a */
[----:B------:R-:W-:Y:S02]  /*1190*/  @P1 FSEL R10, R10, RZ, P2 ;  /* 0x000000ff0a0a1208 */ /* 0x000fe40001000000 */
[----:B------:R-:W-:Y:S01]  /*11a0*/  @P1 FSEL R11, R11, -QNAN , P2 ;  /* 0xfff000000b0b1808 */ /* 0x000fe20001000000 */
[----:B0-----:R-:W-:Y:S06]  /*11b0*/  @P1 BRA `(.L_x_38) ;  /* 0x0000000400001947 */ /* 0x001fec0003800000 */
[----:B------:R-:W-:Y:S01]  /*11c0*/  LOP3.LUT R8, R7, 0xfffff, RZ, 0xc0, !PT ;  /* 0x000fffff07087812 */ /* 0x000fe200078ec0ff */
[----:B------:R-:W-:Y:S01]  /*11d0*/  IMAD.MOV.U32 R18, RZ, RZ, -0x748574fc ;  /* 0x8b7a8b04ff127424 */ /* 0x000fe200078e00ff */
[----:B------:R-:W-:Y:S01]  /*11e0*/  MOV R10, RZ ;  /* 0x000000ff000a7202 */ /* 0x000fe20000000f00 */
[----:B------:R-:W-:Y:S01]  /*11f0*/  IMAD.MOV.U32 R19, RZ, RZ, 0x3ed0ee25 ;  /* 0x3ed0ee25ff137424 */ /* 0x000fe200078e00ff */
[----:B------:R-:W-:Y:S01]  /*1200*/  LOP3.LUT R9, R8, 0x3ff00000, RZ, 0xfc, !PT ;  /* 0x3ff0000008097812 */ /* 0x000fe200078efcff */
[----:B------:R-:W-:Y:S01]  /*1210*/  UMOV UR6, 0x3ae80f1e ;  /* 0x3ae80f1e00067882 */ /* 0x000fe20000000000 */
[----:B------:R-:W-:Y:S01]  /*1220*/  MOV R8, R12 ;  /* 0x0000000c00087202 */ /* 0x000fe20000000f00 */
[----:B------:R-:W-:Y:S01]  /*1230*/  UMOV UR7, 0x3eb1380b ;  /* 0x3eb1380b00077882 */ /* 0x000fe20000000000 */
[----:B------:R-:W-:Y:S01]  /*1240*/  ISETP.GE.U32.AND P0, PT, R9, 0x3ff6a09f, PT ;  /* 0x3ff6a09f0900780c */ /* 0x000fe20003f06070 */
[----:B------:R-:W-:Y:S01]  /*1250*/  IMAD.MOV.U32 R21, RZ, RZ, 0x43300000 ;  /* 0x43300000ff157424 */ /* 0x000fe200078e00ff */
[----:B------:R-:W-:Y:S01]  /*1260*/  LEA.HI R20, R7, R6, RZ, 0xc ;  /* 0x0000000607147211 */ /* 0x000fe200078f60ff */
[----:B------:R-:W-:Y:S01]  /*1270*/  UMOV UR8, 0x80000000 ;  /* 0x8000000000087882 */ /* 0x000fe20000000000 */
[----:B------:R-:W-:-:S09]  /*1280*/  UMOV UR9, 0x43300000 ;  /* 0x4330000000097882 */ /* 0x000fd20000000000 */
[----:B------:R-:W-:Y:S01]  /*1290*/  @P0 VIADD R11, R9, 0xfff00000 ;  /* 0xfff00000090b0836 */ /* 0x000fe20000000000 */
[----:B------:R-:W-:-:S03]  /*12a0*/  @P0 IADD3 R20, PT, PT, R20, 0x1, RZ ;  /* 0x0000000114140810 */ /* 0x000fc60007ffe0ff */
[----:B------:R-:W-:Y:S01]  /*12b0*/  @P0 IMAD.MOV.U32 R9, RZ, RZ, R11 ;  /* 0x000000ffff090224 */ /* 0x000fe200078e000b */
[----:B------:R-:W-:-:S05]  /*12c0*/  LOP3.LUT R20, R20, 0x80000000, RZ, 0x3c, !PT ;  /* 0x8000000014147812 */ /* 0x000fca00078e3cff */
        /* <DEDUP_REMOVED lines=47> */
.L_x_38:
[----:B------:R-:W-:Y:S05]  /*15c0*/  BSYNC.RECONVERGENT B0 ;  /* 0x0000000000007941 */ /* 0x000fea0003800200 */
.L_x_37:
[----:B------:R-:W-:-:S06]  /*15d0*/  DFMA R2, R4, -R10, R2 ;  /* 0x8000000a0402722b */ /* 0x000fcc0000000002 */
[----:B------:R1:W2:Y:S05]  /*15e0*/  F2F.F32.F64 R20, R2 ;  /* 0x0000000200147310 */ /* 0x0002aa0000301000 */
.L_x_29:
[----:B-1----:R-:W1:Y:S02]  /*15f0*/  LDC.64 R2, c[0x0][0x398] ;  /* 0x0000e600ff027b82 */ /* 0x002e640000000a00 */
[----:B-1----:R-:W-:-:S05]  /*1600*/  IMAD.WIDE R2, R0, 0x4, R2 ;  /* 0x0000000400027825 */ /* 0x002fca00078e0202 */
[----:B--2---:R-:W-:Y:S01]  /*1610*/  STG.E desc[UR14][R2.64], R20 ;  /* 0x0000001402007986 */ /* 0x004fe2000c10190e */
[----:B------:R-:W-:Y:S05]  /*1620*/  EXIT ;  /* 0x000000000000794d */ /* 0x000fea0003800000 */
.L_x_39:
        /* <DEDUP_REMOVED lines=13> */
.L_x_106:


//--------------------- .text._Z7softmaxiiPfS_    --------------------------
	.section	.text._Z7softmaxiiPfS_,"ax",@progbits
	.align	128
        .global         _Z7softmaxiiPfS_
        .type           _Z7softmaxiiPfS_,@function
        .size           _Z7softmaxiiPfS_,(.L_x_102 - _Z7softmaxiiPfS_)
        .other          _Z7softmaxiiPfS_,@"STO_CUDA_ENTRY STV_DEFAULT"
_Z7softmaxiiPfS_:
.text._Z7softmaxiiPfS_:
        /* <DEDUP_REMOVED lines=15> */
[----:B------:R-:W-:-:S04]  /*00f0*/  IMAD R6, R6, UR4, RZ ;  /* 0x0000000406067c24 */ /* 0x000fc8000f8e02ff */
[----:B0-----:R-:W-:-:S05]  /*0100*/  IMAD.WIDE R2, R6, 0x4, R4 ;  /* 0x0000000406027825 */ /* 0x001fca00078e0204 */
[----:B-1----:R0:W5:Y:S01]  /*0110*/  LDG.E R0, desc[UR8][R2.64] ;  /* 0x0000000802007981 */ /* 0x002162000c1e1900 */
[----:B------:R-:W-:-:S09]  /*0120*/  UISETP.GE.AND UP0, UPT, UR4, 0x2, UPT ;  /* 0x000000020400788c */ /* 0x000fd2000bf06270 */
[----:B0-----:R-:W-:Y:S05]  /*0130*/  BRA.U !UP0, `(.L_x_40) ;  /* 0x0000000508a87547 */ /* 0x001fea000b800000 */
[----:B------:R-:W-:Y:S02]  /*0140*/  UIADD3 UR5, UPT, UPT, UR4, -0x1, URZ ;  /* 0xffffffff04057890 */ /* 0x000fe4000fffe0ff */
[----:B------:R-:W-:Y:S02]  /*0150*/  UIADD3 UR4, UPT, UPT, UR4, -0x2, URZ ;  /* 0xfffffffe04047890 */ /* 0x000fe4000fffe0ff */
[----:B------:R-:W-:Y:S02]  /*0160*/  ULOP3.LUT UR7, UR5, 0xf, URZ, 0xc0, !UPT ;  /* 0x0000000f05077892 */ /* 0x000fe4000f8ec0ff */
[----:B------:R-:W-:-:S03]  /*0170*/  UISETP.GE.U32.AND UP0, UPT, UR4, 0xf, UPT ;  /* 0x0000000f0400788c */ /* 0x000fc6000bf06070 */
[----:B------:R-:W-:-:S06]  /*0180*/  UMOV UR4, 0x1 ;  /* 0x0000000100047882 */ /* 0x000fcc0000000000 */
[----:B------:R-:W-:Y:S05]  /*0190*/  BRA.U !UP0, `(.L_x_41) ;  /* 0x00000001089c7547 */ /* 0x000fea000b800000 */
[----:B------:R-:W-:Y:S01]  /*01a0*/  IADD3 R9, PT, PT, R6, 0x1, RZ ;  /* 0x0000000106097810 */ /* 0x000fe20007ffe0ff */
[----:B------:R-:W-:-:S04]  /*01b0*/  ULOP3.LUT UR4, UR5, 0xfffffff0, URZ, 0xc0, !UPT ;  /* 0xfffffff005047892 */ /* 0x000fc8000f8ec0ff */
[----:B------:R-:W-:Y:S01]  /*01c0*/  IMAD.WIDE.U32 R4, R9, 0x4, R4 ;  /* 0x0000000409047825 */ /* 0x000fe200078e0004 */
[----:B------:R-:W-:-:S03]  /*01d0*/  UIADD3 UR6, UPT, UPT, -UR4, URZ, URZ ;  /* 0x000000ff04067290 */ /* 0x000fc6000fffe1ff */
[----:B------:R-:W-:Y:S01]  /*01e0*/  UMOV UR4, URZ ;  /* 0x000000ff00047c82 */ /* 0x000fe20008000000 */
[----:B------:R-:W-:-:S04]  /*01f0*/  IADD3 R13, P0, PT, R4, 0x20, RZ ;  /* 0x00000020040d7810 */ /* 0x000fc80007f1e0ff */
[----:B------:R-:W-:-:S09]  /*0200*/  IADD3.X R5, PT, PT, RZ, R5, RZ, P0, !PT ;  /* 0x00000005ff057210 */ /* 0x000fd200007fe4ff */
.L_x_42:
[----:B------:R-:W-:-:S05]  /*0210*/  MOV R4, R13 ;  /* 0x0000000d00047202 */ /* 0x000fca0000000f00 */
[----:B------:R-:W2:Y:S04]  /*0220*/  LDG.E R13, desc[UR8][R4.64+-0x20] ;  /* 0xffffe008040d7981 */ /* 0x000ea8000c1e1900 */
[----:B------:R-:W2:Y:S04]  /*0230*/  LDG.E R12, desc[UR8][R4.64+-0x1c] ;  /* 0xffffe408040c7981 */ /* 0x000ea8000c1e1900 */
[----:B------:R-:W3:Y:S04]  /*0240*/  LDG.E R15, desc[UR8][R4.64+-0x18] ;  /* 0xffffe808040f7981 */ /* 0x000ee8000c1e1900 */
[----:B------:R-:W3:Y:S04]  /*0250*/  LDG.E R14, desc[UR8][R4.64+-0x14] ;  /* 0xffffec08040e7981 */ /* 0x000ee8000c1e1900 */
[----:B------:R-:W4:Y:S04]  /*0260*/  LDG.E R17, desc[UR8][R4.64+-0x10] ;  /* 0xfffff00804117981 */ /* 0x000f28000c1e1900 */
        /* <DEDUP_REMOVED lines=10> */
[----:B------:R0:W4:Y:S01]  /*0310*/  LDG.E R8, desc[UR8][R4.64+0x1c] ;  /* 0x00001c0804087981 */ /* 0x000122000c1e1900 */
[----:B------:R-:W-:-:S02]  /*0320*/  UIADD3 UR6, UPT, UPT, UR6, 0x10, URZ ;  /* 0x0000001006067890 */ /* 0x000fc4000fffe0ff */
[----:B------:R-:W-:Y:S02]  /*0330*/  UIADD3 UR4, UPT, UPT, UR4, 0x10, URZ ;  /* 0x0000001004047890 */ /* 0x000fe4000fffe0ff */
[----:B------:R-:W-:Y:S01]  /*0340*/  UISETP.NE.AND UP0, UPT, UR6, URZ, UPT ;  /* 0x000000ff0600728c */ /* 0x000fe2000bf05270 */
[----:B--2--5:R-:W-:Y:S02]  /*0350*/  FMNMX3 R12, R0, R13, R12, !PT ;  /* 0x0000000d000c7276 */ /* 0x024fe4000780000c */
[----:B------:R-:W-:-:S04]  /*0360*/  IADD3 R13, P0, PT, R4, 0x40, RZ ;  /* 0x00000040040d7810 */ /* 0x000fc80007f1e0ff */
[----:B0-----:R-:W-:Y:S02]  /*0370*/  IADD3.X R5, PT, PT, RZ, R5, RZ, P0, !PT ;  /* 0x00000005ff057210 */ /* 0x001fe400007fe4ff */
[----:B---3--:R-:W-:-:S04]  /*0380*/  FMNMX3 R12, R12, R15, R14, !PT ;  /* 0x0000000f0c0c7276 */ /* 0x008fc8000780000e */
[----:B----4-:R-:W-:-:S04]  /*0390*/  FMNMX3 R12, R12, R17, R16, !PT ;  /* 0x000000110c0c7276 */ /* 0x010fc80007800010 */
[----:B------:R-:W-:-:S04]  /*03a0*/  FMNMX3 R12, R12, R19, R18, !PT ;  /* 0x000000130c0c7276 */ /* 0x000fc80007800012 */
[----:B------:R-:W-:-:S04]  /*03b0*/  FMNMX3 R12, R12, R21, R20, !PT ;  /* 0x000000150c0c7276 */ /* 0x000fc80007800014 */
[----:B------:R-:W-:-:S04]  /*03c0*/  FMNMX3 R12, R12, R23, R22, !PT ;  /* 0x000000170c0c7276 */ /* 0x000fc80007800016 */
[----:B------:R-:W-:-:S04]  /*03d0*/  FMNMX3 R10, R12, R10, R11, !PT ;  /* 0x0000000a0c0a7276 */ /* 0x000fc8000780000b */
[----:B------:R-:W-:Y:S01]  /*03e0*/  FMNMX3 R0, R10, R9, R8, !PT ;  /* 0x000000090a007276 */ /* 0x000fe20007800008 */
[----:B------:R-:W-:Y:S06]  /*03f0*/  BRA.U UP0, `(.L_x_42) ;  /* 0xfffffffd00847547 */ /* 0x000fec000b83ffff */
[----:B------:R-:W-:-:S12]  /*0400*/  UIADD3 UR4, UPT, UPT, UR4, 0x1, URZ ;  /* 0x0000000104047890 */ /* 0x000fd8000fffe0ff */
.L_x_41:
[----:B------:R-:W-:-:S09]  /*0410*/  UISETP.NE.AND UP0, UPT, UR7, URZ, UPT ;  /* 0x000000ff0700728c */ /* 0x000fd2000bf05270 */
[----:B------:R-:W-:Y:S05]  /*0420*/  BRA.U !UP0, `(.L_x_40) ;  /* 0x0000000108ec7547 */ /* 0x000fea000b800000 */
[----:B------:R-:W-:Y:S02]  /*0430*/  UISETP.GE.U32.AND UP0, UPT, UR7, 0x8, UPT ;  /* 0x000000080700788c */ /* 0x000fe4000bf06070 */
[----:B------:R-:W-:-:S04]  /*0440*/  ULOP3.LUT UR6, UR5, 0x7, URZ, 0xc0, !UPT ;  /* 0x0000000705067892 */ /* 0x000fc8000f8ec0ff */
[----:B------:R-:W-:-:S03]  /*0450*/  UISETP.NE.AND UP1, UPT, UR6, URZ, UPT ;  /* 0x000000ff0600728c */ /* 0x000fc6000bf25270 */
[----:B------:R-:W-:Y:S08]  /*0460*/  BRA.U !UP0, `(.L_x_43) ;  /* 0x0000000108547547 */ /* 0x000ff0000b800000 */
[----:B------:R-:W0:Y:S01]  /*0470*/  LDC.64 R8, c[0x0][0x388] ;  /* 0x0000e200ff087b82 */ /* 0x000e220000000a00 */
[----:B------:R-:W1:Y:S01]  /*0480*/  LDCU.64 UR10, c[0x0][0x388] ;  /* 0x00007100ff0a77ac */ /* 0x000e620008000a00 */
[C---:B------:R-:W-:Y:S02]  /*0490*/  IADD3 R10, P0, PT, R6.reuse, UR4, RZ ;  /* 0x00000004060a7c10 */ /* 0x040fe4000ff1e0ff */
[----:B------:R-:W-:Y:S02]  /*04a0*/  IADD3 R5, PT, PT, R6, UR4, RZ ;  /* 0x0000000406057c10 */ /* 0x000fe4000fffe0ff */
[----:B------:R-:W-:Y:S02]  /*04b0*/  IADD3.X R11, PT, PT, RZ, RZ, RZ, P0, !PT ;  /* 0x000000ffff0b7210 */ /* 0x000fe400007fe4ff */
[----:B-1----:R-:W-:Y:S01]  /*04c0*/  LEA R4, P0, R10, UR10, 0x2 ;  /* 0x0000000a0a047c11 */ /* 0x002fe2000f8010ff */
[----:B0-----:R-:W-:-:S03]  /*04d0*/  IMAD.WIDE.U32 R8, R5, 0x4, R8 ;  /* 0x0000000405087825 */ /* 0x001fc600078e0008 */
[----:B------:R-:W-:-:S03]  /*04e0*/  LEA.HI.X R5, R10, UR11, R11, 0x2, P0 ;  /* 0x0000000b0a057c11 */ /* 0x000fc600080f140b */
[----:B------:R-:W2:Y:S04]  /*04f0*/  LDG.E R9, desc[UR8][R8.64] ;  /* 0x0000000808097981 */ /* 0x000ea8000c1e1900 */
[----:B------:R-:W2:Y:S04]  /*0500*/  LDG.E R10, desc[UR8][R4.64+0x4] ;  /* 0x00000408040a7981 */ /* 0x000ea8000c1e1900 */
[----:B------:R-:W3:Y:S04]  /*0510*/  LDG.E R11, desc[UR8][R4.64+0x8] ;  /* 0x00000808040b7981 */ /* 0x000ee8000c1e1900 */
[----:B------:R-:W3:Y:S04]  /*0520*/  LDG.E R12, desc[UR8][R4.64+0xc] ;  /* 0x00000c08040c7981 */ /* 0x000ee8000c1e1900 */
[----:B------:R-:W4:Y:S04]  /*0530*/  LDG.E R13, desc[UR8][R4.64+0x10] ;  /* 0x00001008040d7981 */ /* 0x000f28000c1e1900 */
[----:B------:R-:W4:Y:S04]  /*0540*/  LDG.E R14, desc[UR8][R4.64+0x14] ;  /* 0x00001408040e7981 */ /* 0x000f28000c1e1900 */
[----:B------:R-:W4:Y:S04]  /*0550*/  LDG.E R15, desc[UR8][R4.64+0x18] ;  /* 0x00001808040f7981 */ /* 0x000f28000c1e1900 */
[----:B------:R-:W4:Y:S01]  /*0560*/  LDG.E R16, desc[UR8][R4.64+0x1c] ;  /* 0x00001c0804107981 */ /* 0x000f22000c1e1900 */
[----:B------:R-:W-:Y:S01]  /*0570*/  UIADD3 UR4, UPT, UPT, UR4, 0x8, URZ ;  /* 0x0000000804047890 */ /* 0x000fe2000fffe0ff */
[----:B--2--5:R-:W-:-:S04]  /*0580*/  FMNMX3 R10, R0, R9, R10, !PT ;  /* 0x00000009000a7276 */ /* 0x024fc8000780000a */
[----:B---3--:R-:W-:-:S04]  /*0590*/  FMNMX3 R10, R10, R11, R12, !PT ;  /* 0x0000000b0a0a7276 */ /* 0x008fc8000780000c */
[----:B----4-:R-:W-:-:S04]  /*05a0*/  FMNMX3 R10, R10, R13, R14, !PT ;  /* 0x0000000d0a0a7276 */ /* 0x010fc8000780000e */
[----:B------:R-:W-:-:S07]  /*05b0*/  FMNMX3 R0, R10, R15, R16, !PT ;  /* 0x0000000f0a007276 */ /* 0x000fce0007800010 */
.L_x_43:
        /* <DEDUP_REMOVED lines=16> */
[----:B------:R-:W3:Y:S01]  /*06c0*/  LDG.E R12, desc[UR8][R8.64+0xc] ;  /* 0x00000c08080c7981 */ /* 0x000ee2000c1e1900 */
[----:B------:R-:W-:Y:S01]  /*06d0*/  UIADD3 UR4, UPT, UPT, UR4, 0x4, URZ ;  /* 0x0000000404047890 */ /* 0x000fe2000fffe0ff */
[----:B--2--5:R-:W-:-:S04]  /*06e0*/  FMNMX3 R0, R0, R5, R10, !PT ;  /* 0x0000000500007276 */ /* 0x024fc8000780000a */
[----:B---3--:R-:W-:-:S07]  /*06f0*/  FMNMX3 R0, R0, R11, R12, !PT ;  /* 0x0000000b00007276 */ /* 0x008fce000780000c */
.L_x_44:
[----:B------:R-:W-:Y:S05]  /*0700*/  BRA.U !UP1, `(.L_x_40) ;  /* 0x0000000109347547 */ /* 0x000fea000b800000 */
[----:B------:R-:W0:Y:S01]  /*0710*/  LDC.64 R4, c[0x0][0x388] ;  /* 0x0000e200ff047b82 */ /* 0x000e220000000a00 */
[----:B------:R-:W-:Y:S01]  /*0720*/  IADD3 R9, PT, PT, R6, UR4, RZ ;  /* 0x0000000406097c10 */ /* 0x000fe2000fffe0ff */
[----:B------:R-:W-:-:S04]  /*0730*/  UIADD3 UR5, UPT, UPT, -UR5, URZ, URZ ;  /* 0x000000ff05057290 */ /* 0x000fc8000fffe1ff */
[----:B0-----:R-:W-:-:S05]  /*0740*/  IMAD.WIDE.U32 R4, R9, 0x4, R4 ;  /* 0x0000000409047825 */ /* 0x001fca00078e0004 */
[----:B------:R-:W-:-:S07]  /*0750*/  MOV R9, R5 ;  /* 0x0000000500097202 */ /* 0x000fce0000000f00 */
.L_x_45:
[----:B------:R-:W-:-:S06]  /*0760*/  MOV R5, R9 ;  /* 0x0000000900057202 */ /* 0x000fcc0000000f00 */
[----:B------:R0:W2:Y:S01]  /*0770*/  LDG.E R5, desc[UR8][R4.64] ;  /* 0x0000000804057981 */ /* 0x0000a2000c1e1900 */
[----:B------:R-:W-:-:S04]  /*0780*/  UIADD3 UR5, UPT, UPT, UR5, 0x1, URZ ;  /* 0x0000000105057890 */ /* 0x000fc8000fffe0ff */
[----:B------:R-:W-:Y:S01]  /*0790*/  UISETP.NE.AND UP0, UPT, UR5, URZ, UPT ;  /* 0x000000ff0500728c */ /* 0x000fe2000bf05270 */
[----:B0-----:R-:W-:-:S04]  /*07a0*/  IADD3 R4, P0, PT, R4, 0x4, RZ ;  /* 0x0000000404047810 */ /* 0x001fc80007f1e0ff */
[----:B------:R-:W-:Y:S02]  /*07b0*/  IADD3.X R9, PT, PT, RZ, R9, RZ, P0, !PT ;  /* 0x00000009ff097210 */ /* 0x000fe400007fe4ff */
[----:B--2--5:R-:W-:Y:S02]  /*07c0*/  FMNMX R0, R5, R0, !PT ;  /* 0x0000000005007209 */ /* 0x024fe40007800000 */
[----:B------:R-:W-:Y:S05]  /*07d0*/  BRA.U UP0, `(.L_x_45) ;  /* 0xfffffffd00e07547 */ /* 0x000fea000b83ffff */
.L_x_40:
[----:B------:R-:W0:Y:S01]  /*07e0*/  LDCU UR5, c[0x0][0x380] ;  /* 0x00007000ff0577ac */ /* 0x000e220008000800 */
[----:B------:R-:W-:Y:S01]  /*07f0*/  HFMA2 R17, -RZ, RZ, 0, 0 ;  /* 0x00000000ff117431 */ /* 0x000fe200000001ff */
[----:B0-----:R-:W-:-:S09]  /*0800*/  UISETP.GE.AND UP0, UPT, UR5, 0x1, UPT ;  /* 0x000000010500788c */ /* 0x001fd2000bf06270 */
[----:B------:R-:W-:Y:S05]  /*0810*/  BRA.U !UP0, `(.L_x_46) ;  /* 0x0000000d08407547 */ /* 0x000fea000b800000 */
[----:B------:R-:W-:Y:S01]  /*0820*/  UISETP.GE.U32.AND UP1, UPT, UR5, 0x8, UPT ;  /* 0x000000080500788c */ /* 0x000fe2000bf26070 */
[----:B------:R-:W-:Y:S01]  /*0830*/  MOV R17, RZ ;  /* 0x000000ff00117202 */ /* 0x000fe20000000f00 */
[----:B------:R-:W-:Y:S01]  /*0840*/  ULOP3.LUT UR6, UR5, 0x7, URZ, 0xc0, !UPT ;  /* 0x0000000705067892 */ /* 0x000fe2000f8ec0ff */
[----:B------:R-:W-:-:S03]  /*0850*/  UMOV UR4, URZ ;  /* 0x000000ff00047c82 */ /* 0x000fc60008000000 */
[----:B------:R-:W-:-:S03]  /*0860*/  UISETP.NE.AND UP0, UPT, UR6, URZ, UPT ;  /* 0x000000ff0600728c */ /* 0x000fc6000bf05270 */
[----:B------:R-:W-:Y:S08]  /*0870*/  BRA.U !UP1, `(.L_x_47) ;  /* 0x0000000509787547 */ /* 0x000ff0000b800000 */
[----:B------:R-:W0:Y:S01]  /*0880*/  LDC.64 R4, c[0x0][0x388] ;  /* 0x0000e200ff047b82 */ /* 0x000e220000000a00 */
[----:B------:R-:W-:Y:S01]  /*0890*/  ULOP3.LUT UR4, UR5, 0x7ffffff8, URZ, 0xc0, !UPT ;  /* 0x7ffffff805047892 */ /* 0x000fe2000f8ec0ff */
[----:B------:R-:W-:-:S03]  /*08a0*/  MOV R17, RZ ;  /* 0x000000ff00117202 */ /* 0x000fc60000000f00 */
[----:B------:R-:W-:Y:S01]  /*08b0*/  UIADD3 UR7, UPT, UPT, -UR4, URZ, URZ ;  /* 0x000000ff04077290 */ /* 0x000fe2000fffe1ff */
[----:B0-----:R-:W-:-:S03]  /*08c0*/  IMAD.WIDE.U32 R4, R6, 0x4, R4 ;  /* 0x0000000406047825 */ /* 0x001fc600078e0004 */
[----:B------:R-:W-:-:S04]  /*08d0*/  IADD3 R4, P0, PT, R4, 0x10, RZ ;  /* 0x0000001004047810 */ /* 0x000fc80007f1e0ff */
[----:B------:R-:W-:-:S09]  /*08e0*/  IADD3.X R5, PT, PT, RZ, R5, RZ, P0, !PT ;  /* 0x00000005ff057210 */ /* 0x000fd200007fe4ff */
.L_x_48:
[----:B------:R-:W2:Y:S04]  /*08f0*/  LDG.E R9, desc[UR8][R4.64+-0x10] ;  /* 0xfffff00804097981 */ /* 0x000ea8000c1e1900 */
[----:B------:R-:W3:Y:S04]  /*0900*/  LDG.E R25, desc[UR8][R4.64+-0xc] ;  /* 0xfffff40804197981 */ /* 0x000ee8000c1e1900 */
[----:B------:R-:W4:Y:S04]  /*0910*/  LDG.E R27, desc[UR8][R4.64+-0x8] ;  /* 0xfffff808041b7981 */ /* 0x000f28000c1e1900 */
[----:B------:R-:W4:Y:S04]  /*0920*/  LDG.E R23, desc[UR8][R4.64+-0x4] ;  /* 0xfffffc0804177981 */ /* 0x000f28000c1e1900 */
[----:B------:R-:W4:Y:S04]  /*0930*/  LDG.E R13, desc[UR8][R4.64] ;  /* 0x00000008040d7981 */ /* 0x000f28000c1e1900 */
[----:B------:R-:W4:Y:S04]  /*0940*/  LDG.E R19, desc[UR8][R4.64+0x4] ;  /* 0x0000040804137981 */ /* 0x000f28000c1e1900 */
[----:B------:R-:W4:Y:S04]  /*0950*/  LDG.E R15, desc[UR8][R4.64+0x8] ;  /* 0x00000808040f7981 */ /* 0x000f28000c1e1900 */
[----:B------:R0:W4:Y:S01]  /*0960*/  LDG.E R11, desc[UR8][R4.64+0xc] ;  /* 0x00000c08040b7981 */ /* 0x000122000c1e1900 */
[----:B------:R-:W-:Y:S01]  /*0970*/  HFMA2 R10, -RZ, RZ, 0.96630859375, -0.0022525787353515625 ;  /* 0x3bbb989dff0a7431 */ /* 0x000fe200000001ff */
[----:B------:R-:W-:Y:S01]  /*0980*/  MOV R8, 0x437c0000 ;  /* 0x437c000000087802 */ /* 0x000fe20000000f00 */
[----:B------:R-:W-:-:S04]  /*0990*/  UIADD3 UR7, UPT, UPT, UR7, 0x8, URZ ;  /* 0x0000000807077890 */ /* 0x000fc8000fffe0ff */
[----:B------:R-:W-:Y:S01]  /*09a0*/  UISETP.NE.AND UP1, UPT, UR7, URZ, UPT ;  /* 0x000000ff0700728c */ /* 0x000fe2000bf25270 */
[----:B0-----:R-:W-:-:S04]  /*09b0*/  IADD3 R4, P0, PT, R4, 0x20, RZ ;  /* 0x0000002004047810 */ /* 0x001fc80007f1e0ff */
[----:B------:R-:W-:Y:S01]  /*09c0*/  IADD3.X R5, PT, PT, RZ, R5, RZ, P0, !PT ;  /* 0x00000005ff057210 */ /* 0x000fe200007fe4ff */
[----:B--2--5:R-:W-:-:S04]  /*09d0*/  FADD R9, R9, -R0 ;  /* 0x8000000009097221 */ /* 0x024fc80000000000 */
[----:B------:R-:W-:Y:S01]  /*09e0*/  FFMA.SAT R21, R9, R10, 0.5 ;  /* 0x3f00000009157423 */ /* 0x000fe2000000200a */
[----:B---3--:R-:W-:-:S03]  /*09f0*/  FADD R25, R25, -R0 ;  /* 0x8000000019197221 */ /* 0x008fc60000000000 */
[----:B------:R-:W-:Y:S01]  /*0a00*/  FFMA.RM R14, R21, R8, 12582913 ;  /* 0x4b400001150e7423 */ /* 0x000fe20000004008 */
[----:B------:R-:W-:-:S03]  /*0a10*/  FFMA.SAT R21, R25, R10, 0.5 ;  /* 0x3f00000019157423 */ /* 0x000fc6000000200a */
[----:B------:R-:W-:Y:S01]  /*0a20*/  FADD R12, R14, -12583039 ;  /* 0xcb40007f0e0c7421 */ /* 0x000fe20000000000 */
[----:B----4-:R-:W-:-:S03]  /*0a30*/  FADD R23, R23, -R0 ;  /* 0x8000000017177221 */ /* 0x010fc60000000000 */
[----:B------:R-:W-:-:S04]  /*0a40*/  FFMA R12, R9, 1.4426950216293334961, -R12 ;  /* 0x3fb8aa3b090c7823 */ /* 0x000fc8000000080c */
[----:B------:R-:W-:Y:S01]  /*0a50*/  FFMA R16, R9, 1.925963033500011079e-08, R12 ;  /* 0x32a5706009107823 */ /* 0x000fe2000000000c */
[----:B------:R-:W-:Y:S01]  /*0a60*/  FFMA.RM R9, R21, R8, 12582913 ;  /* 0x4b40000115097423 */ /* 0x000fe20000004008 */
[----:B------:R-:W-:-:S03]  /*0a70*/  FADD R21, R27, -R0 ;  /* 0x800000001b157221 */ /* 0x000fc60000000000 */
[----:B------:R-:W-:Y:S01]  /*0a80*/  FADD R12, R9, -12583039 ;  /* 0xcb40007f090c7421 */ /* 0x000fe20000000000 */
[----:B------:R-:W0:Y:S01]  /*0a90*/  MUFU.EX2 R16, R16 ;  /* 0x0000001000107308 */ /* 0x000e220000000800 */
[----:B------:R-:W-:Y:S02]  /*0aa0*/  FFMA.SAT R27, R21, R10, 0.5 ;  /* 0x3f000000151b7423 */ /* 0x000fe4000000200a */
[----:B------:R-:W-:Y:S02]  /*0ab0*/  FFMA R18, R25, 1.4426950216293334961, -R12 ;  /* 0x3fb8aa3b19127823 */ /* 0x000fe4000000080c */
[----:B------:R-:W-:Y:S01]  /*0ac0*/  FFMA.RM R12, R27, R8, 12582913 ;  /* 0x4b4000011b0c7423 */ /* 0x000fe20000004008 */
[----:B------:R-:W-:Y:S01]  /*0ad0*/  FFMA.SAT R27, R23, R10, 0.5 ;  /* 0x3f000000171b7423 */ /* 0x000fe2000000200a */
[----:B------:R-:W-:Y:S01]  /*0ae0*/  FFMA R20, R25, 1.925963033500011079e-08, R18 ;  /* 0x32a5706019147823 */ /* 0x000fe20000000012 */
[--C-:B------:R-:W-:Y:S01]  /*0af0*/  FADD R25, R13, -R0.reuse ;  /* 0x800000000d197221 */ /* 0x100fe20000000000 */
[----:B------:R-:W-:Y:S01]  /*0b00*/  SHF.L.U32 R18, R14, 0x17, RZ ;  /* 0x000000170e127819 */ /* 0x000fe200000006ff */
[----:B------:R-:W-:Y:S01]  /*0b10*/  FADD R22, R12, -12583039 ;  /* 0xcb40007f0c167421 */ /* 0x000fe20000000000 */
[----:B------:R-:W-:Y:S01]  /*0b20*/  FFMA.RM R13, R27, R8, 12582913 ;  /* 0x4b4000011b0d7423 */ /* 0x000fe20000004008 */
[----:B------:R-:W-:Y:S01]  /*0b30*/  FFMA.SAT R29, R25, R10, 0.5 ;  /* 0x3f000000191d7423 */ /* 0x000fe2000000200a */
[----:B------:R-:W-:Y:S01]  /*0b40*/  FADD R27, R19, -R0 ;  /* 0x80000000131b7221 */ /* 0x000fe20000000000 */
[----:B------:R-:W-:Y:S01]  /*0b50*/  FFMA R22, R21, 1.4426950216293334961, -R22 ;  /* 0x3fb8aa3b15167823 */ /* 0x000fe20000000816 */
[----:B------:R-:W-:Y:S01]  /*0b60*/  FADD R24, R13, -12583039 ;  /* 0xcb40007f0d187421 */ /* 0x000fe20000000000 */
[----:B------:R1:W2:Y:S01]  /*0b70*/  MUFU.EX2 R14, R20 ;  /* 0x00000014000e7308 */ /* 0x0002a20000000800 */
[----:B0-----:R-:W-:Y:S01]  /*0b80*/  FFMA R17, R18, R16, R17 ;  /* 0x0000001012117223 */ /* 0x001fe20000000011 */
[----:B------:R-:W-:Y:S01]  /*0b90*/  FFMA.RM R16, R29, R8, 12582913 ;  /* 0x4b4000011d107423 */ /* 0x000fe20000004008 */
[----:B------:R-:W-:Y:S01]  /*0ba0*/  FFMA R18, R21, 1.925963033500011079e-08, R22 ;  /* 0x32a5706015127823 */ /* 0x000fe20000000016 */
[----:B------:R-:W-:Y:S01]  /*0bb0*/  FFMA R24, R23, 1.4426950216293334961, -R24 ;  /* 0x3fb8aa3b17187823 */ /* 0x000fe20000000818 */
[----:B------:R-:W-:Y:S01]  /*0bc0*/  FFMA.SAT R19, R27, R10, 0.5 ;  /* 0x3f0000001b137423 */ /* 0x000fe2000000200a */
[----:B------:R-:W-:Y:S01]  /*0bd0*/  FADD R22, R16, -12583039 ;  /* 0xcb40007f10167421 */ /* 0x000fe20000000000 */
[----:B------:R-:W-:Y:S01]  /*0be0*/  FADD R21, R11, -R0 ;  /* 0x800000000b157221 */ /* 0x000fe20000000000 */
[----:B------:R-:W-:Y:S01]  /*0bf0*/  FFMA R24, R23, 1.925963033500011079e-08, R24 ;  /* 0x32a5706017187823 */ /* 0x000fe20000000018 */
[----:B------:R-:W-:Y:S01]  /*0c00*/  FADD R23, R15, -R0 ;  /* 0x800000000f177221 */ /* 0x000fe20000000000 */
[----:B------:R-:W-:Y:S01]  /*0c10*/  FFMA R22, R25, 1.4426950216293334961, -R22 ;  /* 0x3fb8aa3b19167823 */ /* 0x000fe20000000816 */
[----:B------:R-:W-:Y:S01]  /*0c20*/  FFMA.RM R19, R19, R8, 12582913 ;  /* 0x4b40000113137423 */ /* 0x000fe20000004008 */
[----:B------:R-:W0:Y:S01]  /*0c30*/  MUFU.EX2 R18, R18 ;  /* 0x0000001200127308 */ /* 0x000e220000000800 */
[----:B------:R-:W-:Y:S01]  /*0c40*/  SHF.L.U32 R12, R12, 0x17, RZ ;  /* 0x000000170c0c7819 */ /* 0x000fe200000006ff */
[----:B-1----:R-:W-:Y:S01]  /*0c50*/  FFMA R20, R25, 1.925963033500011079e-08, R22 ;  /* 0x32a5706019147823 */ /* 0x002fe20000000016 */
[----:B------:R-:W-:Y:S01]  /*0c60*/  FFMA.SAT R25, R23, R10, 0.5 ;  /* 0x3f00000017197423 */ /* 0x000fe2000000200a */
[----:B------:R-:W-:Y:S01]  /*0c70*/  FADD R26, R19, -12583039 ;  /* 0xcb40007f131a7421 */ /* 0x000fe20000000000 */
[----:B------:R-:W-:-:S02]  /*0c80*/  SHF.L.U32 R22, R9, 0x17, RZ ;  /* 0x0000001709167819 */ /* 0x000fc400000006ff */
[----:B------:R-:W-:Y:S01]  /*0c90*/  FFMA.RM R11, R25, R8, 12582913 ;  /* 0x4b400001190b7423 */ /* 0x000fe20000004008 */
[----:B------:R-:W-:Y:S01]  /*0ca0*/  FFMA.SAT R25, R21, R10, 0.5 ;  /* 0x3f00000015197423 */ /* 0x000fe2000000200a */
[----:B------:R1:W3:Y:S01]  /*0cb0*/  MUFU.EX2 R15, R24 ;  /* 0x00000018000f7308 */ /* 0x0002e20000000800 */
[----:B------:R-:W-:Y:S01]  /*0cc0*/  FFMA R26, R27, 1.4426950216293334961, -R26 ;  /* 0x3fb8aa3b1b1a7823 */ /* 0x000fe2000000081a */
[----:B------:R-:W-:Y:S01]  /*0cd0*/  FADD R10, R11, -12583039 ;  /* 0xcb40007f0b0a7421 */ /* 0x000fe20000000000 */
[----:B------:R-:W-:Y:S01]  /*0ce0*/  FFMA.RM R8, R25, R8, 12582913 ;  /* 0x4b40000119087423 */ /* 0x000fe20000004008 */
[----:B--2---:R-:W-:Y:S01]  /*0cf0*/  FFMA R17, R22, R14, R17 ;  /* 0x0000000e16117223 */ /* 0x004fe20000000011 */
[----:B------:R-:W-:Y:S01]  /*0d00*/  FFMA R26, R27, 1.925963033500011079e-08, R26 ;  /* 0x32a570601b1a7823 */ /* 0x000fe2000000001a */
[----:B------:R-:W-:Y:S01]  /*0d10*/  SHF.L.U32 R13, R13, 0x17, RZ ;  /* 0x000000170d0d7819 */ /* 0x000fe200000006ff */
[----:B------:R-:W-:Y:S01]  /*0d20*/  FADD R28, R8, -12583039 ;  /* 0xcb40007f081c7421 */ /* 0x000fe20000000000 */
[----:B------:R-:W2:Y:S01]  /*0d30*/  MUFU.EX2 R20, R20 ;  /* 0x0000001400147308 */ /* 0x000ea20000000800 */
[----:B-1----:R-:W-:Y:S01]  /*0d40*/  FFMA R24, R23, 1.4426950216293334961, -R10 ;  /* 0x3fb8aa3b17187823 */ /* 0x002fe2000000080a */
[----:B0-----:R-:W-:Y:S01]  /*0d50*/  FFMA R12, R12, R18, R17 ;  /* 0x000000120c0c7223 */ /* 0x001fe20000000011 */
[----:B------:R-:W-:Y:S01]  /*0d60*/  FFMA R28, R21, 1.4426950216293334961, -R28 ;  /* 0x3fb8aa3b151c7823 */ /* 0x000fe2000000081c */
[----:B------:R-:W-:Y:S01]  /*0d70*/  SHF.L.U32 R16, R16, 0x17, RZ ;  /* 0x0000001710107819 */ /* 0x000fe200000006ff */
[----:B------:R-:W-:Y:S01]  /*0d80*/  FFMA R9, R23, 1.925963033500011079e-08, R24 ;  /* 0x32a5706017097823 */ /* 0x000fe20000000018 */
[----:B------:R-:W-:Y:S01]  /*0d90*/  SHF.L.U32 R11, R11, 0x17, RZ ;  /* 0x000000170b0b7819 */ /* 0x000fe200000006ff */
[----:B------:R-:W-:Y:S01]  /*0da0*/  FFMA R28, R21, 1.925963033500011079e-08, R28 ;  /* 0x32a57060151c7823 */ /* 0x000fe2000000001c */
[----:B------:R-:W0:Y:S01]  /*0db0*/  MUFU.EX2 R10, R26 ;  /* 0x0000001a000a7308 */ /* 0x000e220000000800 */
[----:B---3--:R-:W-:Y:S01]  /*0dc0*/  FFMA R13, R13, R15, R12 ;  /* 0x0000000f0d0d7223 */ /* 0x008fe2000000000c */
[----:B------:R-:W-:-:S02]  /*0dd0*/  SHF.L.U32 R12, R19, 0x17, RZ ;  /* 0x00000017130c7819 */ /* 0x000fc400000006ff */
[----:B------:R-:W-:-:S04]  /*0de0*/  SHF.L.U32 R8, R8, 0x17, RZ ;  /* 0x0000001708087819 */ /* 0x000fc800000006ff */
[----:B------:R-:W1:Y:S01]  /*0df0*/  MUFU.EX2 R9, R9 ;  /* 0x0000000900097308 */ /* 0x000e620000000800 */
[----:B--2---:R-:W-:-:S07]  /*0e00*/  FFMA R13, R16, R20, R13 ;  /* 0x00000014100d7223 */ /* 0x004fce000000000d */
[----:B------:R-:W2:Y:S01]  /*0e10*/  MUFU.EX2 R28, R28 ;  /* 0x0000001c001c7308 */ /* 0x000ea20000000800 */
[----:B0-----:R-:W-:-:S04]  /*0e20*/  FFMA R10, R12, R10, R13 ;  /* 0x0000000a0c0a7223 */ /* 0x001fc8000000000d */
[----:B-1----:R-:W-:-:S04]  /*0e30*/  FFMA R9, R11, R9, R10 ;  /* 0x000000090b097223 */ /* 0x002fc8000000000a */
[----:B--2---:R-:W-:Y:S01]  /*0e40*/  FFMA R17, R8, R28, R9 ;  /* 0x0000001c08117223 */ /* 0x004fe20000000009 */
[----:B------:R-:W-:Y:S06]  /*0e50*/  BRA.U UP1, `(.L_x_48) ;  /* 0xfffffff901a47547 */ /* 0x000fec000b83ffff */
.L_x_47:
[----:B------:R-:W-:Y:S05]  /*0e60*/  BRA.U !UP0, `(.L_x_46) ;  /* 0x0000000508ac7547 */ /* 0x000fea000b800000 */
[----:B------:R-:W-:Y:S02]  /*0e70*/  UISETP.GE.U32.AND UP0, UPT, UR6, 0x4, UPT ;  /* 0x000000040600788c */ /* 0x000fe4000bf06070 */
[----:B------:R-:W-:-:S04]  /*0e80*/  ULOP3.LUT UR7, UR5, 0x3, URZ, 0xc0, !UPT ;  /* 0x0000000305077892 */ /* 0x000fc8000f8ec0ff */
[----:B------:R-:W-:-:S03]  /*0e90*/  UISETP.NE.AND UP1, UPT, UR7, URZ, UPT ;  /* 0x000000ff0700728c */ /* 0x000fc6000bf25270 */
[----:B------:R-:W-:Y:S08]  /*0ea0*/  BRA.U !UP0, `(.L_x_49) ;  /* 0x0000000108cc7547 */ /* 0x000ff0000b800000 */
[----:B------:R-:W0:Y:S01]  /*0eb0*/  LDC.64 R8, c[0x0][0x388] ;  /* 0x0000e200ff087b82 */ /* 0x000e220000000a00 */
[----:B------:R-:W1:Y:S01]  /*0ec0*/  LDCU.64 UR10, c[0x0][0x388] ;  /* 0x00007100ff0a77ac */ /* 0x000e620008000a00 */
[C---:B------:R-:W-:Y:S02]  /*0ed0*/  IADD3 R5, PT, PT, R6.reuse, UR4, RZ ;  /* 0x0000000406057c10 */ /* 0x040fe4000fffe0ff */
[----:B------:R-:W-:-:S03]  /*0ee0*/  IADD3 R4, P0, PT, R6, UR4, RZ ;  /* 0x0000000406047c10 */ /* 0x000fc6000ff1e0ff */
[----:B0-----:R-:W-:Y:S01]  /*0ef0*/  IMAD.WIDE.U32 R8, R5, 0x4, R8 ;  /* 0x0000000405087825 */ /* 0x001fe200078e0008 */
[----:B------:R-:W-:Y:S02]  /*0f00*/  IADD3.X R5, PT, PT, RZ, RZ, RZ, P0, !PT ;  /* 0x000000ffff057210 */ /* 0x000fe400007fe4ff */
[----:B-1----:R-:W-:-:S03]  /*0f10*/  LEA R12, P0, R4, UR10, 0x2 ;  /* 0x0000000a040c7c11 */ /* 0x002fc6000f8010ff */
[----:B------:R-:W2:Y:S01]  /*0f20*/  LDG.E R9, desc[UR8][R8.64] ;  /* 0x0000000808097981 */ /* 0x000ea2000c1e1900 */
[----:B------:R-:W-:-:S05]  /*0f30*/  LEA.HI.X R13, R4, UR11, R5, 0x2, P0 ;  /* 0x0000000b040d7c11 */ /* 0x000fca00080f1405 */
[----:B------:R-:W3:Y:S04]  /*0f40*/  LDG.E R5, desc[UR8][R12.64+0x4] ;  /* 0x000004080c057981 */ /* 0x000ee8000c1e1900 */
[----:B------:R-:W4:Y:S04]  /*0f50*/  LDG.E R15, desc[UR8][R12.64+0x8] ;  /* 0x000008080c0f7981 */ /* 0x000f28000c1e1900 */
[----:B------:R-:W4:Y:S01]  /*0f60*/  LDG.E R19, desc[UR8][R12.64+0xc] ;  /* 0x00000c080c137981 */ /* 0x000f22000c1e1900 */
[----:B------:R-:W-:Y:S01]  /*0f70*/  HFMA2 R21, -RZ, RZ, 0.96630859375, -0.0022525787353515625 ;  /* 0x3bbb989dff157431 */ /* 0x000fe200000001ff */
[----:B------:R-:W-:Y:S01]  /*0f80*/  MOV R11, 0x437c0000 ;  /* 0x437c0000000b7802 */ /* 0x000fe20000000f00 */
[----:B------:R-:W-:Y:S01]  /*0f90*/  UIADD3 UR4, UPT, UPT, UR4, 0x4, URZ ;  /* 0x0000000404047890 */ /* 0x000fe2000fffe0ff */
[----:B--2--5:R-:W-:-:S04]  /*0fa0*/  FADD R10, R9, -R0 ;  /* 0x80000000090a7221 */ /* 0x024fc80000000000 */
[----:B------:R-:W-:Y:S01]  /*0fb0*/  FFMA.SAT R4, R10, R21, 0.5 ;  /* 0x3f0000000a047423 */ /* 0x000fe20000002015 */
[----:B---3--:R-:W-:-:S03]  /*0fc0*/  FADD R14, R5, -R0 ;  /* 0x80000000050e7221 */ /* 0x008fc60000000000 */
[----:B------:R-:W-:Y:S01]  /*0fd0*/  FFMA.RM R4, R4, R11, 12582913 ;  /* 0x4b40000104047423 */ /* 0x000fe2000000400b */
[-C--:B------:R-:W-:Y:S01]  /*0fe0*/  FFMA.SAT R16, R14, R21.reuse, 0.5 ;  /* 0x3f0000000e107423 */ /* 0x080fe20000002015 */
[--C-:B----4-:R-:W-:Y:S02]  /*0ff0*/  FADD R8, R15, -R0.reuse ;  /* 0x800000000f087221 */ /* 0x110fe40000000000 */
[C---:B------:R-:W-:Y:S01]  /*1000*/  FADD R5, R4.reuse, -12583039 ;  /* 0xcb40007f04057421 */ /* 0x040fe20000000000 */
[----:B------:R-:W-:Y:S01]  /*1010*/  SHF.L.U32 R4, R4, 0x17, RZ ;  /* 0x0000001704047819 */ /* 0x000fe200000006ff */
[----:B------:R-:W-:Y:S01]  /*1020*/  FADD R19, R19, -R0 ;  /* 0x8000000013137221 */ /* 0x000fe20000000000 */
[----:B------:R-:W-:Y:S01]  /*1030*/  FFMA.SAT R12, R8, R21, 0.5 ;  /* 0x3f000000080c7423 */ /* 0x000fe20000002015 */
[----:B------:R-:W-:Y:S01]  /*1040*/  FFMA R9, R10, 1.4426950216293334961, -R5 ;  /* 0x3fb8aa3b0a097823 */ /* 0x000fe20000000805 */
[----:B------:R-:W-:-:S03]  /*1050*/  FFMA.RM R5, R16, R11, 12582913 ;  /* 0x4b40000110057423 */ /* 0x000fc6000000400b */
[----:B------:R-:W-:Y:S01]  /*1060*/  FFMA R10, R10, 1.925963033500011079e-08, R9 ;  /* 0x32a570600a0a7823 */ /* 0x000fe20000000009 */
[----:B------:R-:W-:Y:S01]  /*1070*/  FADD R13, R5, -12583039 ;  /* 0xcb40007f050d7421 */ /* 0x000fe20000000000 */
[----:B------:R-:W-:Y:S01]  /*1080*/  FFMA.RM R9, R12, R11, 12582913 ;  /* 0x4b4000010c097423 */ /* 0x000fe2000000400b */
[----:B------:R-:W-:Y:S01]  /*1090*/  FFMA.SAT R12, R19, R21, 0.5 ;  /* 0x3f000000130c7423 */ /* 0x000fe20000002015 */
[----:B------:R-:W-:Y:S01]  /*10a0*/  SHF.L.U32 R5, R5, 0x17, RZ ;  /* 0x0000001705057819 */ /* 0x000fe200000006ff */
[----:B------:R-:W-:Y:S01]  /*10b0*/  FFMA R13, R14, 1.4426950216293334961, -R13 ;  /* 0x3fb8aa3b0e0d7823 */ /* 0x000fe2000000080d */
[C---:B------:R-:W-:Y:S01]  /*10c0*/  FADD R15, R9.reuse, -12583039 ;  /* 0xcb40007f090f7421 */ /* 0x040fe20000000000 */
[----:B------:R-:W-:Y:S01]  /*10d0*/  FFMA.RM R12, R12, R11, 12582913 ;  /* 0x4b4000010c0c7423 */ /* 0x000fe2000000400b */
[----:B------:R-:W0:Y:S01]  /*10e0*/  MUFU.EX2 R10, R10 ;  /* 0x0000000a000a7308 */ /* 0x000e220000000800 */
[----:B------:R-:W-:Y:S01]  /*10f0*/  FFMA R13, R14, 1.925963033500011079e-08, R13 ;  /* 0x32a570600e0d7823 */ /* 0x000fe2000000000d */
[----:B------:R-:W-:Y:S01]  /*1100*/  FFMA R15, R8, 1.4426950216293334961, -R15 ;  /* 0x3fb8aa3b080f7823 */ /* 0x000fe2000000080f */
[----:B------:R-:W-:Y:S01]  /*1110*/  FADD R14, R12, -12583039 ;  /* 0xcb40007f0c0e7421 */ /* 0x000fe20000000000 */
[----:B------:R-:W-:-:S02]  /*1120*/  IMAD.SHL.U32 R9, R9, 0x800000, RZ ;  /* 0x0080000009097824 */ /* 0x000fc400078e00ff */
[----:B------:R-:W-:Y:S01]  /*1130*/  FFMA R15, R8, 1.925963033500011079e-08, R15 ;  /* 0x32a57060080f7823 */ /* 0x000fe2000000000f */
[C---:B------:R-:W-:Y:S01]  /*1140*/  FFMA R14, R19.reuse, 1.4426950216293334961, -R14 ;  /* 0x3fb8aa3b130e7823 */ /* 0x040fe2000000080e */
[----:B------:R-:W1:Y:S03]  /*1150*/  MUFU.EX2 R13, R13 ;  /* 0x0000000d000d7308 */ /* 0x000e660000000800 */
[----:B------:R-:W-:-:S05]  /*1160*/  FFMA R14, R19, 1.925963033500011079e-08, R14 ;  /* 0x32a57060130e7823 */ /* 0x000fca000000000e */
[----:B------:R-:W2:Y:S01]  /*1170*/  MUFU.EX2 R15, R15 ;  /* 0x0000000f000f7308 */ /* 0x000ea20000000800 */
[----:B0-----:R-:W-:Y:S01]  /*1180*/  FFMA R4, R4, R10, R17 ;  /* 0x0000000a04047223 */ /* 0x001fe20000000011 */
[----:B------:R-:W-:-:S06]  /*1190*/  SHF.L.U32 R17, R12, 0x17, RZ ;  /* 0x000000170c117819 */ /* 0x000fcc00000006ff */
[----:B------:R-:W0:Y:S01]  /*11a0*/  MUFU.EX2 R14, R14 ;  /* 0x0000000e000e7308 */ /* 0x000e220000000800 */
[----:B-1----:R-:W-:-:S04]  /*11b0*/  FFMA R4, R5, R13, R4 ;  /* 0x0000000d05047223 */ /* 0x002fc80000000004 */
[----:B--2---:R-:W-:-:S04]  /*11c0*/  FFMA R4, R9, R15, R4 ;  /* 0x0000000f09047223 */ /* 0x004fc80000000004 */
[----:B0-----:R-:W-:-:S07]  /*11d0*/  FFMA R17, R17, R14, R4 ;  /* 0x0000000e11117223 */ /* 0x001fce0000000004 */
.L_x_49:
[----:B------:R-:W-:Y:S05]  /*11e0*/  BRA.U !UP1, `(.L_x_46) ;  /* 0x0000000109cc7547 */ /* 0x000fea000b800000 */
[----:B------:R-:W-:Y:S02]  /*11f0*/  UISETP.NE.AND UP0, UPT, UR7, 0x1, UPT ;  /* 0x000000010700788c */ /* 0x000fe4000bf05270 */
[----:B------:R-:W-:-:S04]  /*1200*/  ULOP3.LUT UR5, UR5, 0x1, URZ, 0xc0, !UPT ;  /* 0x0000000105057892 */ /* 0x000fc8000f8ec0ff */
[----:B------:R-:W-:-:S03]  /*1210*/  UISETP.NE.U32.AND UP1, UPT, UR5, 0x1, UPT ;  /* 0x000000010500788c */ /* 0x000fc6000bf25070 */
        /* <DEDUP_REMOVED lines=9> */
[----:B------:R-:W-:-:S06]  /*12b0*/  LEA.HI.X R9, R10, UR7, R9, 0x2, P0 ;  /* 0x000000070a097c11 */ /* 0x000fcc00080f1409 */
[----:B------:R-:W3:Y:S01]  /*12c0*/  LDG.E R9, desc[UR8][R8.64+0x4] ;  /* 0x0000040808097981 */ /* 0x000ee2000c1e1900 */
[----:B------:R-:W-:Y:S01]  /*12d0*/  HFMA2 R11, -RZ, RZ, 0.96630859375, -0.0022525787353515625 ;  /* 0x3bbb989dff0b7431 */ /* 0x000fe200000001ff */
[----:B------:R-:W-:Y:S01]  /*12e0*/  MOV R13, 0x437c0000 ;  /* 0x437c0000000d7802 */ /* 0x000fe20000000f00 */
[----:B------:R-:W-:Y:S01]  /*12f0*/  UIADD3 UR4, UPT, UPT, UR4, 0x2, URZ ;  /* 0x0000000204047890 */ /* 0x000fe2000fffe0ff */
[----:B--2--5:R-:W-:-:S04]  /*1300*/  FADD R10, R5, -R0 ;  /* 0x80000000050a7221 */ /* 0x024fc80000000000 */
[----:B------:R-:W-:Y:S01]  /*1310*/  FFMA.SAT R12, R10, R11, 0.5 ;  /* 0x3f0000000a0c7423 */ /* 0x000fe2000000200b */
[----:B---3--:R-:W-:-:S03]  /*1320*/  FADD R14, R9, -R0 ;  /* 0x80000000090e7221 */ /* 0x008fc60000000000 */
[----:B------:R-:W-:Y:S01]  /*1330*/  FFMA.RM R12, R12, R13, 12582913 ;  /* 0x4b4000010c0c7423 */ /* 0x000fe2000000400d */
[----:B------:R-:W-:-:S03]  /*1340*/  FFMA.SAT R16, R14, R11, 0.5 ;  /* 0x3f0000000e107423 */ /* 0x000fc6000000200b */
[C---:B------:R-:W-:Y:S01]  /*1350*/  FADD R15, R12.reuse, -12583039 ;  /* 0xcb40007f0c0f7421 */ /* 0x040fe20000000000 */
[----:B------:R-:W-:Y:S01]  /*1360*/  SHF.L.U32 R12, R12, 0x17, RZ ;  /* 0x000000170c0c7819 */ /* 0x000fe200000006ff */
[----:B------:R-:W-:Y:S02]  /*1370*/  FFMA.RM R16, R16, R13, 12582913 ;  /* 0x4b40000110107423 */ /* 0x000fe4000000400d */
[----:B------:R-:W-:Y:S02]  /*1380*/  FFMA R15, R10, 1.4426950216293334961, -R15 ;  /* 0x3fb8aa3b0a0f7823 */ /* 0x000fe4000000080f */
[----:B------:R-:W-:Y:S02]  /*1390*/  FADD R5, R16, -12583039 ;  /* 0xcb40007f10057421 */ /* 0x000fe40000000000 */
[----:B------:R-:W-:Y:S01]  /*13a0*/  FFMA R15, R10, 1.925963033500011079e-08, R15 ;  /* 0x32a570600a0f7823 */ /* 0x000fe2000000000f */
[----:B------:R-:W-:Y:S01]  /*13b0*/  SHF.L.U32 R9, R16, 0x17, RZ ;  /* 0x0000001710097819 */ /* 0x000fe200000006ff */
[----:B------:R-:W-:-:S04]  /*13c0*/  FFMA R5, R14, 1.4426950216293334961, -R5 ;  /* 0x3fb8aa3b0e057823 */ /* 0x000fc80000000805 */
[----:B------:R-:W0:Y:S01]  /*13d0*/  MUFU.EX2 R15, R15 ;  /* 0x0000000f000f7308 */ /* 0x000e220000000800 */
[----:B------:R-:W-:-:S07]  /*13e0*/  FFMA R5, R14, 1.925963033500011079e-08, R5 ;  /* 0x32a570600e057823 */ /* 0x000fce0000000005 */
[----:B------:R-:W1:Y:S01]  /*13f0*/  MUFU.EX2 R5, R5 ;  /* 0x0000000500057308 */ /* 0x000e620000000800 */
[----:B0-----:R-:W-:-:S04]  /*1400*/  FFMA R12, R12, R15, R17 ;  /* 0x0000000f0c0c7223 */ /* 0x001fc80000000011 */
[----:B-1----:R-:W-:-:S07]  /*1410*/  FFMA R17, R9, R5, R12 ;  /* 0x0000000509117223 */ /* 0x002fce000000000c */
.L_x_50:
[----:B------:R-:W-:Y:S05]  /*1420*/  BRA.U UP1, `(.L_x_46) ;  /* 0x00000001013c7547 */ /* 0x000fea000b800000 */
[----:B------:R-:W0:Y:S01]  /*1430*/  LDC.64 R4, c[0x0][0x388] ;  /* 0x0000e200ff047b82 */ /* 0x000e220000000a00 */
[----:B------:R-:W-:-:S05]  /*1440*/  IADD3 R9, PT, PT, R6, UR4, RZ ;  /* 0x0000000406097c10 */ /* 0x000fca000fffe0ff */
[----:B0-----:R-:W-:-:S06]  /*1450*/  IMAD.WIDE.U32 R4, R9, 0x4, R4 ;  /* 0x0000000409047825 */ /* 0x001fcc00078e0004 */
[----:B------:R-:W2:Y:S01]  /*1460*/  LDG.E R5, desc[UR8][R4.64] ;  /* 0x0000000804057981 */ /* 0x000ea2000c1e1900 */
[----:B------:R-:W-:Y:S01]  /*1470*/  HFMA2 R9, -RZ, RZ, 0.96630859375, -0.0022525787353515625 ;  /* 0x3bbb989dff097431 */ /* 0x000fe200000001ff */
[----:B------:R-:W-:Y:S01]  /*1480*/  MOV R10, 0x437c0000 ;  /* 0x437c0000000a7802 */ /* 0x000fe20000000f00 */
[----:B--2--5:R-:W-:-:S04]  /*1490*/  FADD R8, R5, -R0 ;  /* 0x8000000005087221 */ /* 0x024fc80000000000 */
[----:B------:R-:W-:-:S04]  /*14a0*/  FFMA.SAT R9, R8, R9, 0.5 ;  /* 0x3f00000008097423 */ /* 0x000fc80000002009 */
[----:B------:R-:W-:-:S04]  /*14b0*/  FFMA.RM R9, R9, R10, 12582913 ;  /* 0x4b40000109097423 */ /* 0x000fc8000000400a */
[----:B------:R-:W-:-:S04]  /*14c0*/  FADD R11, R9, -12583039 ;  /* 0xcb40007f090b7421 */ /* 0x000fc80000000000 */
[----:B------:R-:W-:-:S04]  /*14d0*/  FFMA R11, R8, 1.4426950216293334961, -R11 ;  /* 0x3fb8aa3b080b7823 */ /* 0x000fc8000000080b */
[----:B------:R-:W-:Y:S01]  /*14e0*/  FFMA R11, R8, 1.925963033500011079e-08, R11 ;  /* 0x32a57060080b7823 */ /* 0x000fe2000000000b */
[----:B------:R-:W-:-:S05]  /*14f0*/  SHF.L.U32 R8, R9, 0x17, RZ ;  /* 0x0000001709087819 */ /* 0x000fca00000006ff */
[----:B------:R-:W0:Y:S02]  /*1500*/  MUFU.EX2 R11, R11 ;  /* 0x0000000b000b7308 */ /* 0x000e240000000800 */
[----:B0-----:R-:W-:-:S07]  /*1510*/  FFMA R17, R8, R11, R17 ;  /* 0x0000000b08117223 */ /* 0x001fce0000000011 */
.L_x_46:
[----:B------:R-:W-:-:S06]  /*1520*/  IMAD.WIDE R2, R7, 0x4, R2 ;  /* 0x0000000407027825 */ /* 0x000fcc00078e0202 */
[----:B------:R-:W2:Y:S01]  /*1530*/  LDG.E R3, desc[UR8][R2.64] ;  /* 0x0000000802037981 */ /* 0x000ea2000c1e1900 */
[----:B------:R-:W-:Y:S01]  /*1540*/  MOV R5, 0x3bbb989d ;  /* 0x3bbb989d00057802 */ /* 0x000fe20000000f00 */
[----:B------:R-:W0:Y:S01]  /*1550*/  MUFU.RCP R8, R17 ;  /* 0x0000001100087308 */ /* 0x000e220000001000 */
[----:B------:R-:W-:Y:S01]  /*1560*/  MOV R9, 0x437c0000 ;  /* 0x437c000000097802 */ /* 0x000fe20000000f00 */
[----:B------:R-:W-:Y:S01]  /*1570*/  BSSY.RECONVERGENT B0, `(.L_x_51) ;  /* 0x0000016000007945 */ /* 0x000fe20003800200 */
[----:B------:R-:W-:Y:S01]  /*1580*/  IADD3 R6, PT, PT, R7, R6, RZ ;  /* 0x0000000607067210 */ /* 0x000fe20007ffe0ff */
[----:B--2--5:R-:W-:Y:S01]  /*1590*/  FADD R0, R3, -R0 ;  /* 0x8000000003007221 */ /* 0x024fe20000000000 */
[----:B0-----:R-:W-:-:S03]  /*15a0*/  FFMA R3, R8, -R17, 1 ;  /* 0x3f80000008037423 */ /* 0x001fc60000000811 */
[----:B------:R-:W-:Y:S01]  /*15b0*/  FFMA.SAT R4, R0, R5, 0.5 ;  /* 0x3f00000000047423 */ /* 0x000fe20000002005 */
[----:B------:R-:W-:-:S03]  /*15c0*/  FFMA R3, R8, R3, R8 ;  /* 0x0000000308037223 */ /* 0x000fc60000000008 */
[----:B------:R-:W-:-:S04]  /*15d0*/  FFMA.RM R4, R4, R9, 12582913 ;  /* 0x4b40000104047423 */ /* 0x000fc80000004009 */
[----:B------:R-:W-:-:S04]  /*15e0*/  FADD R5, R4, -12583039 ;  /* 0xcb40007f04057421 */ /* 0x000fc80000000000 */
[----:B------:R-:W-:-:S04]  /*15f0*/  FFMA R5, R0, 1.4426950216293334961, -R5 ;  /* 0x3fb8aa3b00057823 */ /* 0x000fc80000000805 */
[----:B------:R-:W-:Y:S01]  /*1600*/  FFMA R5, R0, 1.925963033500011079e-08, R5 ;  /* 0x32a5706000057823 */ /* 0x000fe20000000005 */
[----:B------:R-:W-:-:S05]  /*1610*/  SHF.L.U32 R0, R4, 0x17, RZ ;  /* 0x0000001704007819 */ /* 0x000fca00000006ff */
[----:B------:R-:W0:Y:S02]  /*1620*/  MUFU.EX2 R5, R5 ;  /* 0x0000000500057308 */ /* 0x000e240000000800 */
[----:B0-----:R-:W-:-:S06]  /*1630*/  FMUL R0, R0, R5 ;  /* 0x0000000500007220 */ /* 0x001fcc0000400000 */
[----:B------:R-:W0:Y:S01]  /*1640*/  FCHK P0, R0, R17 ;  /* 0x0000001100007302 */ /* 0x000e220000000000 */
[----:B------:R-:W-:-:S04]  /*1650*/  FFMA R2, R0, R3, RZ ;  /* 0x0000000300027223 */ /* 0x000fc800000000ff */
[----:B------:R-:W-:-:S04]  /*1660*/  FFMA R4, R2, -R17, R0 ;  /* 0x8000001102047223 */ /* 0x000fc80000000000 */
[----:B------:R-:W-:Y:S01]  /*1670*/  FFMA R9, R3, R4, R2 ;  /* 0x0000000403097223 */ /* 0x000fe20000000002 */
[----:B0-----:R-:W-:Y:S06]  /*1680*/  @!P0 BRA `(.L_x_52) ;  /* 0x0000000000108947 */ /* 0x001fec0003800000 */
[----:B------:R-:W-:Y:S02]  /*1690*/  MOV R3, R17 ;  /* 0x0000001100037202 */ /* 0x000fe40000000f00 */
[----:B------:R-:W-:-:S07]  /*16a0*/  MOV R2, 0x16c0 ;  /* 0x000016c000027802 */ /* 0x000fce0000000f00 */
[----:B------:R-:W-:Y:S05]  /*16b0*/  CALL.REL.NOINC `($__internal_2_$__cuda_sm3x_div_rn_noftz_f32_slowpath) ;  /* 0x0000000000187944 */ /* 0x000fea0003c00000 */
[----:B------:R-:W-:-:S07]  /*16c0*/  IMAD.MOV.U32 R9, RZ, RZ, R0 ;  /* 0x000000ffff097224 */ /* 0x000fce00078e0000 */
.L_x_52:
[----:B------:R-:W-:Y:S05]  /*16d0*/  BSYNC.RECONVERGENT B0 ;  /* 0x0000000000007941 */ /* 0x000fea0003800200 */
.L_x_51:
[----:B------:R-:W0:Y:S02]  /*16e0*/  LDC.64 R2, c[0x0][0x390] ;  /* 0x0000e400ff027b82 */ /* 0x000e240000000a00 */
[----:B0-----:R-:W-:-:S05]  /*16f0*/  IMAD.WIDE R6, R6, 0x4, R2 ;  /* 0x0000000406067825 */ /* 0x001fca00078e0202 */
[----:B------:R-:W-:Y:S01]  /*1700*/  STG.E desc[UR8][R6.64], R9 ;  /* 0x0000000906007986 */ /* 0x000fe2000c101908 */
[----:B------:R-:W-:Y:S05]  /*1710*/  EXIT ;  /* 0x000000000000794d */ /* 0x000fea0003800000 */
        .weak           $__internal_2_$__cuda_sm3x_div_rn_noftz_f32_slowpath
        .type           $__internal_2_$__cuda_sm3x_div_rn_noftz_f32_slowpath,@function
        .size           $__internal_2_$__cuda_sm3x_div_rn_noftz_f32_slowpath,(.L_x_102 - $__internal_2_$__cuda_sm3x_div_rn_noftz_f32_slowpath)
$__internal_2_$__cuda_sm3x_div_rn_noftz_f32_slowpath:
[----:B------:R-:W-:Y:S01]  /*1720*/  SHF.R.U32.HI R5, RZ, 0x17, R3 ;  /* 0x00000017ff057819 */ /* 0x000fe20000011603 */
[----:B------:R-:W-:Y:S01]  /*1730*/  BSSY.RECONVERGENT B1, `(.L_x_53) ;  /* 0x0000063000017945 */ /* 0x000fe20003800200 */
[----:B------:R-:W-:Y:S02]  /*1740*/  SHF.R.U32.HI R4, RZ, 0x17, R0 ;  /* 0x00000017ff047819 */ /* 0x000fe40000011600 */
[----:B------:R-:W-:Y:S02]  /*1750*/  LOP3.LUT R12, R5, 0xff, RZ, 0xc0, !PT ;  /* 0x000000ff050c7812 */ /* 0x000fe400078ec0ff */
[----:B------:R-:W-:Y:S02]  /*1760*/  LOP3.LUT R10, R4, 0xff, RZ, 0xc0, !PT ;  /* 0x000000ff040a7812 */ /* 0x000fe400078ec0ff */
[----:B------:R-:W-:Y:S02]  /*1770*/  IADD3 R8, PT, PT, R12, -0x1, RZ ;  /* 0xffffffff0c087810 */ /* 0x000fe40007ffe0ff */
[----:B------:R-:W-:-:S02]  /*1780*/  IADD3 R7, PT, PT, R10, -0x1, RZ ;  /* 0xffffffff0a077810 */ /* 0x000fc40007ffe0ff */
[----:B------:R-:W-:Y:S02]  /*1790*/  ISETP.GT.U32.AND P0, PT, R8, 0xfd, PT ;  /* 0x000000fd0800780c */ /* 0x000fe40003f04070 */
[----:B------:R-:W-:Y:S02]  /*17a0*/  MOV R4, R0 ;  /* 0x0000000000047202 */ /* 0x000fe40000000f00 */
[----:B------:R-:W-:-:S13]  /*17b0*/  ISETP.GT.U32.OR P0, PT, R7, 0xfd, P0 ;  /* 0x000000fd0700780c */ /* 0x000fda0000704470 */
[----:B------:R-:W-:Y:S01]  /*17c0*/  @!P0 MOV R5, RZ ;  /* 0x000000ff00058202 */ /* 0x000fe20000000f00 */
[----:B------:R-:W-:Y:S06]  /*17d0*/  @!P0 BRA `(.L_x_54) ;  /* 0x00000000005c8947 */ /* 0x000fec0003800000 */
[----:B------:R-:W-:Y:S02]  /*17e0*/  FSETP.GTU.FTZ.AND P1, PT, |R3|, +INF , PT ;  /* 0x7f8000000300780b */ /* 0x000fe40003f3c200 */
[----:B------:R-:W-:-:S04]  /*17f0*/  FSETP.GTU.FTZ.AND P0, PT, |R0|, +INF , PT ;  /* 0x7f8000000000780b */ /* 0x000fc80003f1c200 */
[----:B------:R-:W-:-:S13]  /*1800*/  PLOP3.LUT P0, PT, P0, P1, PT, 0xf8, 0x8f ;  /* 0x00000000008f781c */ /* 0x000fda0000703f70 */
[----:B------:R-:W-:Y:S05]  /*1810*/  @P0 BRA `(.L_x_55) ;  /* 0x00000004004c0947 */ /* 0x000fea0003800000 */
[----:B------:R-:W-:-:S13]  /*1820*/  LOP3.LUT P0, RZ, R3, 0x7fffffff, R4, 0xc8, !PT ;  /* 0x7fffffff03ff7812 */ /* 0x000fda000780c804 */
[----:B------:R-:W-:Y:S05]  /*1830*/  @!P0 BRA `(.L_x_56) ;  /* 0x00000004003c8947 */ /* 0x000fea0003800000 */
[C---:B------:R-:W-:Y:S02]  /*1840*/  FSETP.NEU.FTZ.AND P2, PT, |R0|.reuse, +INF , PT ;  /* 0x7f8000000000780b */ /* 0x040fe40003f5d200 */
[----:B------:R-:W-:Y:S02]  /*1850*/  FSETP.NEU.FTZ.AND P1, PT, |R3|, +INF , PT ;  /* 0x7f8000000300780b */ /* 0x000fe40003f3d200 */
[----:B------:R-:W-:-:S11]  /*1860*/  FSETP.NEU.FTZ.AND P0, PT, |R0|, +INF , PT ;  /* 0x7f8000000000780b */ /* 0x000fd60003f1d200 */
[----:B------:R-:W-:Y:S05]  /*1870*/  @!P1 BRA !P2, `(.L_x_56) ;  /* 0x00000004002c9947 */ /* 0x000fea0005000000 */
[----:B------:R-:W-:-:S04]  /*1880*/  LOP3.LUT P2, RZ, R4, 0x7fffffff, RZ, 0xc0, !PT ;  /* 0x7fffffff04ff7812 */ /* 0x000fc8000784c0ff */
[----:B------:R-:W-:-:S13]  /*1890*/  PLOP3.LUT P1, PT, P1, P2, PT, 0x2f, 0xf2 ;  /* 0x0000000000f2781c */ /* 0x000fda0000f24577 */
[----:B------:R-:W-:Y:S05]  /*18a0*/  @P1 BRA `(.L_x_57) ;  /* 0x0000000400181947 */ /* 0x000fea0003800000 */
[----:B------:R-:W-:-:S04]  /*18b0*/  LOP3.LUT P1, RZ, R3, 0x7fffffff, RZ, 0xc0, !PT ;  /* 0x7fffffff03ff7812 */ /* 0x000fc8000782c0ff */
[----:B------:R-:W-:-:S13]  /*18c0*/  PLOP3.LUT P0, PT, P0, P1, PT, 0x2f, 0xf2 ;  /* 0x0000000000f2781c */ /* 0x000fda0000702577 */
[----:B------:R-:W-:Y:S05]  /*18d0*/  @P0 BRA `(.L_x_58) ;  /* 0x0000000400000947 */ /* 0x000fea0003800000 */
[----:B------:R-:W-:Y:S02]  /*18e0*/  ISETP.GE.AND P0, PT, R7, RZ, PT ;  /* 0x000000ff0700720c */ /* 0x000fe40003f06270 */
[----:B------:R-:W-:-:S11]  /*18f0*/  ISETP.GE.AND P1, PT, R8, RZ, PT ;  /* 0x000000ff0800720c */ /* 0x000fd60003f26270 */
[----:B------:R-:W-:Y:S01]  /*1900*/  @P0 MOV R5, RZ ;  /* 0x000000ff00050202 */ /* 0x000fe20000000f00 */
[----:B------:R-:W-:Y:S01]  /*1910*/  @!P0 FFMA R4, R0, 1.84467440737095516160e+19, RZ ;  /* 0x5f80000000048823 */ /* 0x000fe200000000ff */
[----:B------:R-:W-:Y:S01]  /*1920*/  @!P0 MOV R5, 0xffffffc0 ;  /* 0xffffffc000058802 */ /* 0x000fe20000000f00 */
[----:B------:R-:W-:-:S03]  /*1930*/  @!P1 FFMA R3, R3, 1.84467440737095516160e+19, RZ ;  /* 0x5f80000003039823 */ /* 0x000fc600000000ff */
[----:B------:R-:W-:-:S07]  /*1940*/  @!P1 IADD3 R5, PT, PT, R5, 0x40, RZ ;  /* 0x0000004005059810 */ /* 0x000fce0007ffe0ff */
.L_x_54:
[----:B------:R-:W-:Y:S01]  /*1950*/  LEA R0, R12, 0xc0800000, 0x17 ;  /* 0xc08000000c007811 */ /* 0x000fe200078eb8ff */
[----:B------:R-:W-:Y:S03]  /*1960*/  BSSY.RECONVERGENT B2, `(.L_x_59) ;  /* 0x0000036000027945 */ /* 0x000fe60003800200 */
[----:B------:R-:W-:Y:S02]  /*1970*/  IADD3 R7, PT, PT, -R0, R3, RZ ;  /* 0x0000000300077210 */ /* 0x000fe40007ffe1ff */
[----:B------:R-:W-:Y:S02]  /*1980*/  IADD3 R3, PT, PT, R10, -0x7f, RZ ;  /* 0xffffff810a037810 */ /* 0x000fe40007ffe0ff */
[----:B------:R-:W0:Y:S01]  /*1990*/  MUFU.RCP R8, R7 ;  /* 0x0000000700087308 */ /* 0x000e220000001000 */
[----:B------:R-:W-:Y:S02]  /*19a0*/  FADD.FTZ R9, -R7, -RZ ;  /* 0x800000ff07097221 */ /* 0x000fe40000010100 */
[----:B------:R-:W-:-:S02]  /*19b0*/  IMAD R0, R3, -0x800000, R4 ;  /* 0xff80000003007824 */ /* 0x000fc400078e0204 */
[----:B0-----:R-:W-:-:S04]  /*19c0*/  FFMA R11, R8, R9, 1 ;  /* 0x3f800000080b7423 */ /* 0x001fc80000000009 */
[----:B------:R-:W-:-:S04]  /*19d0*/  FFMA R13, R8, R11, R8 ;  /* 0x0000000b080d7223 */ /* 0x000fc80000000008 */
[----:B------:R-:W-:-:S04]  /*19e0*/  FFMA R4, R0, R13, RZ ;  /* 0x0000000d00047223 */ /* 0x000fc800000000ff */
[----:B------:R-:W-:-:S04]  /*19f0*/  FFMA R11, R9, R4, R0 ;  /* 0x00000004090b7223 */ /* 0x000fc80000000000 */
[----:B------:R-:W-:Y:S01]  /*1a00*/  FFMA R8, R13, R11, R4 ;  /* 0x0000000b0d087223 */ /* 0x000fe20000000004 */
[----:B------:R-:W-:-:S03]  /*1a10*/  IADD3 R4, PT, PT, R3, 0x7f, -R12 ;  /* 0x0000007f03047810 */ /* 0x000fc60007ffe80c */
[----:B------:R-:W-:Y:S01]  /*1a20*/  FFMA R9, R9, R8, R0 ;  /* 0x0000000809097223 */ /* 0x000fe20000000000 */
[----:B------:R-:W-:-:S03]  /*1a30*/  IADD3 R4, PT, PT, R4, R5, RZ ;  /* 0x0000000504047210 */ /* 0x000fc60007ffe0ff */
[----:B------:R-:W-:-:S05]  /*1a40*/  FFMA R0, R13, R9, R8 ;  /* 0x000000090d007223 */ /* 0x000fca0000000008 */
[----:B------:R-:W-:-:S04]  /*1a50*/  SHF.R.U32.HI R3, RZ, 0x17, R0 ;  /* 0x00000017ff037819 */ /* 0x000fc80000011600 */
[----:B------:R-:W-:-:S04]  /*1a60*/  LOP3.LUT R3, R3, 0xff, RZ, 0xc0, !PT ;  /* 0x000000ff03037812 */ /* 0x000fc800078ec0ff */
[----:B------:R-:W-:-:S04]  /*1a70*/  IADD3 R7, PT, PT, R3, R4, RZ ;  /* 0x0000000403077210 */ /* 0x000fc80007ffe0ff */
[----:B------:R-:W-:-:S04]  /*1a80*/  IADD3 R3, PT, PT, R7, -0x1, RZ ;  /* 0xffffffff07037810 */ /* 0x000fc80007ffe0ff */
        /* <DEDUP_REMOVED lines=9> */
[CCC-:B------:R-:W-:Y:S01]  /*1b20*/  FFMA.RZ R3, R13.reuse, R9.reuse, R8.reuse ;  /* 0x000000090d037223 */ /* 0x1c0fe2000000c008 */
[-CC-:B------:R-:W-:Y:S01]  /*1b30*/  FFMA.RM R4, R13, R9.reuse, R8.reuse ;  /* 0x000000090d047223 */ /* 0x180fe20000004008 */
[C---:B------:R-:W-:Y:S02]  /*1b40*/  ISETP.NE.AND P2, PT, R7.reuse, RZ, PT ;  /* 0x000000ff0700720c */ /* 0x040fe40003f45270 */
[----:B------:R-:W-:Y:S02]  /*1b50*/  ISETP.NE.AND P1, PT, R7, RZ, PT ;  /* 0x000000ff0700720c */ /* 0x000fe40003f25270 */
[----:B------:R-:W-:Y:S01]  /*1b60*/  LOP3.LUT R5, R3, 0x7fffff, RZ, 0xc0, !PT ;  /* 0x007fffff03057812 */ /* 0x000fe200078ec0ff */
[----:B------:R-:W-:Y:S01]  /*1b70*/  FFMA.RP R3, R13, R9, R8 ;  /* 0x000000090d037223 */ /* 0x000fe20000008008 */
[----:B------:R-:W-:Y:S02]  /*1b80*/  IADD3 R8, PT, PT, R7, 0x20, RZ ;  /* 0x0000002007087810 */ /* 0x000fe40007ffe0ff */
[----:B------:R-:W-:-:S02]  /*1b90*/  LOP3.LUT R5, R5, 0x800000, RZ, 0xfc, !PT ;  /* 0x0080000005057812 */ /* 0x000fc400078efcff */
[----:B------:R-:W-:Y:S02]  /*1ba0*/  IADD3 R7, PT, PT, -R7, RZ, RZ ;  /* 0x000000ff07077210 */ /* 0x000fe40007ffe1ff */
[----:B------:R-:W-:Y:S02]  /*1bb0*/  SHF.L.U32 R8, R5, R8, RZ ;  /* 0x0000000805087219 */ /* 0x000fe400000006ff */
[----:B------:R-:W-:Y:S02]  /*1bc0*/  FSETP.NEU.FTZ.AND P0, PT, R3, R4, PT ;  /* 0x000000040300720b */ /* 0x000fe40003f1d000 */
[----:B------:R-:W-:Y:S02]  /*1bd0*/  SEL R4, R7, RZ, P2 ;  /* 0x000000ff07047207 */ /* 0x000fe40001000000 */
[----:B------:R-:W-:Y:S02]  /*1be0*/  ISETP.NE.AND P1, PT, R8, RZ, P1 ;  /* 0x000000ff0800720c */ /* 0x000fe40000f25270 */
[----:B------:R-:W-:-:S02]  /*1bf0*/  SHF.R.U32.HI R4, RZ, R4, R5 ;  /* 0x00000004ff047219 */ /* 0x000fc40000011605 */
[----:B------:R-:W-:Y:S02]  /*1c00*/  PLOP3.LUT P0, PT, P0, P1, PT, 0xf8, 0x8f ;  /* 0x00000000008f781c */ /* 0x000fe40000703f70 */
[----:B------:R-:W-:Y:S02]  /*1c10*/  SHF.R.U32.HI R8, RZ, 0x1, R4 ;  /* 0x00000001ff087819 */ /* 0x000fe40000011604 */
[----:B------:R-:W-:-:S04]  /*1c20*/  SEL R3, RZ, 0x1, !P0 ;  /* 0x00000001ff037807 */ /* 0x000fc80004000000 */
[----:B------:R-:W-:-:S04]  /*1c30*/  LOP3.LUT R3, R3, 0x1, R8, 0xf8, !PT ;  /* 0x0000000103037812 */ /* 0x000fc800078ef808 */
[----:B------:R-:W-:-:S04]  /*1c40*/  LOP3.LUT R3, R3, R4, RZ, 0xc0, !PT ;  /* 0x0000000403037212 */ /* 0x000fc800078ec0ff */
[----:B------:R-:W-:-:S04]  /*1c50*/  IADD3 R3, PT, PT, R8, R3, RZ ;  /* 0x0000000308037210 */ /* 0x000fc80007ffe0ff */
[----:B------:R-:W-:Y:S01]  /*1c60*/  LOP3.LUT R0, R3, R0, RZ, 0xfc, !PT ;  /* 0x0000000003007212 */ /* 0x000fe200078efcff */
[----:B------:R-:W-:Y:S06]  /*1c70*/  BRA `(.L_x_62) ;  /* 0x0000000000107947 */ /* 0x000fec0003800000 */
.L_x_61:
[----:B------:R-:W-:-:S04]  /*1c80*/  LOP3.LUT R0, R0, 0x80000000, RZ, 0xc0, !PT ;  /* 0x8000000000007812 */ /* 0x000fc800078ec0ff */
[----:B------:R-:W-:Y:S01]  /*1c90*/  LOP3.LUT R0, R0, 0x7f800000, RZ, 0xfc, !PT ;  /* 0x7f80000000007812 */ /* 0x000fe200078efcff */
[----:B------:R-:W-:Y:S06]  /*1ca0*/  BRA `(.L_x_62) ;  /* 0x0000000000047947 */ /* 0x000fec0003800000 */
.L_x_60:
[----:B------:R-:W-:-:S07]  /*1cb0*/  LEA R0, R4, R0, 0x17 ;  /* 0x0000000004007211 */ /* 0x000fce00078eb8ff */
.L_x_62:
[----:B------:R-:W-:Y:S05]  /*1cc0*/  BSYNC.RECONVERGENT B2 ;  /* 0x0000000000027941 */ /* 0x000fea0003800200 */
.L_x_59:
[----:B------:R-:W-:Y:S05]  /*1cd0*/  BRA `(.L_x_63) ;  /* 0x0000000000207947 */ /* 0x000fea0003800000 */
.L_x_58:
[----:B------:R-:W-:-:S04]  /*1ce0*/  LOP3.LUT R0, R3, 0x80000000, R4, 0x48, !PT ;  /* 0x8000000003007812 */ /* 0x000fc800078e4804 */
[----:B------:R-:W-:Y:S01]  /*1cf0*/  LOP3.LUT R0, R0, 0x7f800000, RZ, 0xfc, !PT ;  /* 0x7f80000000007812 */ /* 0x000fe200078efcff */
[----:B------:R-:W-:Y:S06]  /*1d00*/  BRA `(.L_x_63) ;  /* 0x0000000000147947 */ /* 0x000fec0003800000 */
.L_x_57:
[----:B------:R-:W-:Y:S01]  /*1d10*/  LOP3.LUT R0, R3, 0x80000000, R4, 0x48, !PT ;  /* 0x8000000003007812 */ /* 0x000fe200078e4804 */
[----:B------:R-:W-:Y:S06]  /*1d20*/  BRA `(.L_x_63) ;  /* 0x00000000000c7947 */ /* 0x000fec0003800000 */
.L_x_56:
[----:B------:R-:W0:Y:S01]  /*1d30*/  MUFU.RSQ R0, -QNAN ;  /* 0xffc0000000007908 */ /* 0x000e220000001400 */
[----:B------:R-:W-:Y:S05]  /*1d40*/  BRA `(.L_x_63) ;  /* 0x0000000000047947 */ /* 0x000fea0003800000 */
.L_x_55:
[----:B------:R-:W-:-:S07]  /*1d50*/  FADD.FTZ R0, R0, R3 ;  /* 0x0000000300007221 */ /* 0x000fce0000010000 */
.L_x_63:
[----:B------:R-:W-:Y:S05]  /*1d60*/  BSYNC.RECONVERGENT B1 ;  /* 0x0000000000017941 */ /* 0x000fea0003800200 */
.L_x_53:
[----:B------:R-:W-:-:S04]  /*1d70*/  HFMA2 R3, -RZ, RZ, 0, 0 ;  /* 0x00000000ff037431 */ /* 0x000fc800000001ff */
[----:B0-----:R-:W-:Y:S05]  /*1d80*/  RET.REL.NODEC R2 `(_Z7softmaxiiPfS_) ;  /* 0xffffffe0029c7950 */ /* 0x001fea0003c3ffff */
.L_x_64:
        /* <DEDUP_REMOVED lines=15> */
.L_x_102:


//--------------------- .text._Z12update_layeriiifPfS_S_S_ --------------------------
	.section	.text._Z12update_layeriiifPfS_S_S_,"ax",@progbits
	.align	128
        .global         _Z12update_layeriiifPfS_S_S_
        .type           _Z12update_layeriiifPfS_S_S_,@function
        .size           _Z12update_layeriiifPfS_S_S_,(.L_x_103 - _Z12update_layeriiifPfS_S_S_)
        .other          _Z12update_layeriiifPfS_S_S_,@"STO_CUDA_ENTRY STV_DEFAULT"
_Z12update_layeriiifPfS_S_S_:
.text._Z12update_layeriiifPfS_S_S_:
[----:B------:R-:W-:Y:S01]  /*0000*/  LDC R1, c[0x0][0x37c] ;  /* 0x0000df00ff017b82 */ /* 0x000fe20000000800 */
[----:B------:R-:W0:Y:S07]  /*0010*/  S2R R5, SR_TID.Y ;  /* 0x0000000000057919 */ /* 0x000e2e0000002200 */
[----:B------:R-:W1:Y:S01]  /*0020*/  LDC R3, c[0x0][0x360] ;  /* 0x0000d800ff037b82 */ /* 0x000e620000000800 */
[----:B------:R-:W1:Y:S07]  /*0030*/  S2R R2, SR_TID.X ;  /* 0x0000000000027919 */ /* 0x000e6e0000002100 */
[----:B------:R-:W0:Y:S08]  /*0040*/  S2UR UR5, SR_CTAID.Y ;  /* 0x00000000000579c3 */ /* 0x000e300000002600 */
[----:B------:R-:W0:Y:S08]  /*0050*/  LDC R0, c[0x0][0x364] ;  /* 0x0000d900ff007b82 */ /* 0x000e300000000800 */
[----:B------:R-:W1:Y:S08]  /*0060*/  S2UR UR4, SR_CTAID.X ;  /* 0x00000000000479c3 */ /* 0x000e700000002500 */
[----:B------:R-:W2:Y:S01]  /*0070*/  LDC.64 R12, c[0x0][0x380] ;  /* 0x0000e000ff0c7b82 */ /* 0x000ea20000000a00 */
[----:B0-----:R-:W-:-:S02]  /*0080*/  IMAD R0, R0, UR5, R5 ;  /* 0x0000000500007c24 */ /* 0x001fc4000f8e0205 */
[----:B-1----:R-:W-:-:S03]  /*0090*/  IMAD R3, R3, UR4, R2 ;  /* 0x0000000403037c24 */ /* 0x002fc6000f8e0202 */
[----:B--2---:R-:W-:-:S04]  /*00a0*/  ISETP.GE.AND P0, PT, R0, R13, PT ;  /* 0x0000000d0000720c */ /* 0x004fc80003f06270 */
[----:B------:R-:W-:-:S13]  /*00b0*/  ISETP.GE.OR P0, PT, R3, R12, P0 ;  /* 0x0000000c0300720c */ /* 0x000fda0000706670 */
[----:B------:R-:W-:Y:S05]  /*00c0*/  @P0 EXIT ;  /* 0x000000000000094d */ /* 0x000fea0003800000 */
[----:B------:R-:W0:Y:S01]  /*00d0*/  LDC R2, c[0x0][0x388] ;  /* 0x0000e200ff027b82 */ /* 0x000e220000000800 */
[----:B------:R-:W1:Y:S01]  /*00e0*/  LDCU.64 UR4, c[0x0][0x358] ;  /* 0x00006b00ff0477ac */ /* 0x000e620008000a00 */
[----:B------:R-:W-:Y:S01]  /*00f0*/  HFMA2 R15, -RZ, RZ, 0, 0 ;  /* 0x00000000ff0f7431 */ /* 0x000fe200000001ff */
[----:B------:R-:W-:Y:S02]  /*0100*/  MOV R11, RZ ;  /* 0x000000ff000b7202 */ /* 0x000fe40000000f00 */
[----:B0-----:R-:W-:-:S13]  /*0110*/  ISETP.GE.AND P0, PT, R2, 0x1, PT ;  /* 0x000000010200780c */ /* 0x001fda0003f06270 */
[----:B-1----:R-:W-:Y:S05]  /*0120*/  @!P0 BRA `(.L_x_65) ;  /* 0x0000000800108947 */ /* 0x002fea0003800000 */
[C---:B------:R-:W-:Y:S02]  /*0130*/  ISETP.GE.U32.AND P0, PT, R2.reuse, 0x8, PT ;  /* 0x000000080200780c */ /* 0x040fe40003f06070 */
[----:B------:R-:W-:Y:S02]  /*0140*/  LOP3.LUT R5, R2, 0x7, RZ, 0xc0, !PT ;  /* 0x0000000702057812 */ /* 0x000fe400078ec0ff */
[----:B------:R-:W-:Y:S02]  /*0150*/  MOV R11, RZ ;  /* 0x000000ff000b7202 */ /* 0x000fe40000000f00 */
[----:B------:R-:W-:Y:S02]  /*0160*/  ISETP.NE.AND P1, PT, R5, RZ, PT ;  /* 0x000000ff0500720c */ /* 0x000fe40003f25270 */
[----:B------:R-:W-:Y:S02]  /*0170*/  MOV R7, RZ ;  /* 0x000000ff00077202 */ /* 0x000fe40000000f00 */
[----:B------:R-:W-:-:S03]  /*0180*/  MOV R15, RZ ;  /* 0x000000ff000f7202 */ /* 0x000fc60000000f00 */
[----:B------:R-:W-:Y:S06]  /*0190*/  @!P0 BRA `(.L_x_66) ;  /* 0x0000000000f08947 */ /* 0x000fec0003800000 */
[----:B------:R-:W-:Y:S01]  /*01a0*/  LOP3.LUT R7, R2, 0x7ffffff8, RZ, 0xc0, !PT ;  /* 0x7ffffff802077812 */ /* 0x000fe200078ec0ff */
[----:B------:R-:W-:Y:S01]  /*01b0*/  HFMA2 R11, -RZ, RZ, 0, 0 ;  /* 0x00000000ff0b7431 */ /* 0x000fe200000001ff */
[----:B------:R-:W-:Y:S02]  /*01c0*/  MOV R6, R0 ;  /* 0x0000000000067202 */ /* 0x000fe40000000f00 */
[----:B------:R-:W-:Y:S02]  /*01d0*/  MOV R9, R3 ;  /* 0x0000000300097202 */ /* 0x000fe40000000f00 */
[----:B------:R-:W-:-:S07]  /*01e0*/  IADD3 R10, PT, PT, -R7, RZ, RZ ;  /* 0x000000ff070a7210 */ /* 0x000fce0007ffe1ff */
.L_x_67:
[----:B------:R-:W0:Y:S08]  /*01f0*/  LDC.64 R24, c[0x0][0x3a0] ;  /* 0x0000e800ff187b82 */ /* 0x000e300000000a00 */
[----:B------:R-:W1:Y:S01]  /*0200*/  LDC.64 R28, c[0x0][0x3a8] ;  /* 0x0000ea00ff1c7b82 */ /* 0x000e620000000a00 */
[----:B0-----:R-:W-:-:S05]  /*0210*/  IMAD.WIDE R24, R6, 0x4, R24 ;  /* 0x0000000406187825 */ /* 0x001fca00078e0218 */
[----:B------:R-:W2:Y:S01]  /*0220*/  LDG.E R8, desc[UR4][R24.64] ;  /* 0x0000000418087981 */ /* 0x000ea2000c1e1900 */
[----:B-1----:R-:W-:-:S04]  /*0230*/  IMAD.WIDE R28, R9, 0x4, R28 ;  /* 0x00000004091c7825 */ /* 0x002fc800078e021c */
[C---:B------:R-:W-:Y:S01]  /*0240*/  IMAD.WIDE R22, R13.reuse, 0x4, R24 ;  /* 0x000000040d167825 */ /* 0x040fe200078e0218 */
[----:B------:R-:W2:Y:S03]  /*0250*/  LDG.E R14, desc[UR4][R28.64] ;  /* 0x000000041c0e7981 */ /* 0x000ea6000c1e1900 */
[----:B------:R-:W-:Y:S01]  /*0260*/  IMAD.WIDE R16, R12, 0x4, R28 ;  /* 0x000000040c107825 */ /* 0x000fe200078e021c */
[----:B------:R-:W3:Y:S04]  /*0270*/  LDG.E R27, desc[UR4][R22.64] ;  /* 0x00000004161b7981 */ /* 0x000ee8000c1e1900 */
[----:B------:R0:W3:Y:S01]  /*0280*/  LDG.E R4, desc[UR4][R16.64] ;  /* 0x0000000410047981 */ /* 0x0000e2000c1e1900 */
[----:B------:R-:W-:-:S05]  /*0290*/  IMAD.WIDE R18, R13, 0x4, R22 ;  /* 0x000000040d127825 */ /* 0x000fca00078e0216 */
[----:B------:R1:W4:Y:S01]  /*02a0*/  LDG.E R26, desc[UR4][R18.64] ;  /* 0x00000004121a7981 */ /* 0x000322000c1e1900 */
[----:B0-----:R-:W-:-:S04]  /*02b0*/  IMAD.WIDE R16, R12, 0x4, R16 ;  /* 0x000000040c107825 */ /* 0x001fc800078e0210 */
[C---:B------:R-:W-:Y:S01]  /*02c0*/  IMAD.WIDE R20, R13.reuse, 0x4, R18 ;  /* 0x000000040d147825 */ /* 0x040fe200078e0212 */
[----:B------:R0:W4:Y:S03]  /*02d0*/  LDG.E R24, desc[UR4][R16.64] ;  /* 0x0000000410187981 */ /* 0x000126000c1e1900 */
[C---:B------:R-:W-:Y:S01]  /*02e0*/  IMAD.WIDE R28, R12.reuse, 0x4, R16 ;  /* 0x000000040c1c7825 */ /* 0x040fe200078e0210 */
[----:B------:R-:W5:Y:S03]  /*02f0*/  LDG.E R25, desc[UR4][R20.64] ;  /* 0x0000000414197981 */ /* 0x000f66000c1e1900 */
[C---:B-1----:R-:W-:Y:S01]  /*0300*/  IMAD.WIDE R18, R13.reuse, 0x4, R20 ;  /* 0x000000040d127825 */ /* 0x042fe200078e0214 */
[----:B------:R-:W5:Y:S03]  /*0310*/  LDG.E R22, desc[UR4][R28.64] ;  /* 0x000000041c167981 */ /* 0x000f66000c1e1900 */
[----:B0-----:R-:W-:Y:S01]  /*0320*/  IMAD.WIDE R16, R12, 0x4, R28 ;  /* 0x000000040c107825 */ /* 0x001fe200078e021c */
[----:B------:R0:W5:Y:S04]  /*0330*/  LDG.E R23, desc[UR4][R18.64] ;  /* 0x0000000412177981 */ /* 0x000168000c1e1900 */
[----:B------:R1:W5:Y:S01]  /*0340*/  LDG.E R20, desc[UR4][R16.64] ;  /* 0x0000000410147981 */ /* 0x000362000c1e1900 */
[----:B0-----:R-:W-:-:S04]  /*0350*/  IMAD.WIDE R18, R13, 0x4, R18 ;  /* 0x000000040d127825 */ /* 0x001fc800078e0212 */
[----:B-1----:R-:W-:Y:S01]  /*0360*/  IMAD.WIDE R16, R12, 0x4, R16 ;  /* 0x000000040c107825 */ /* 0x002fe200078e0210 */
[----:B------:R0:W5:Y:S03]  /*0370*/  LDG.E R21, desc[UR4][R18.64] ;  /* 0x0000000412157981 */ /* 0x000166000c1e1900 */
[----:B--2---:R-:W-:Y:S01]  /*0380*/  FFMA R8, R8, R14, R15 ;  /* 0x0000000e08087223 */ /* 0x004fe2000000000f */
[----:B------:R-:W-:Y:S01]  /*0390*/  FADD R29, R14, R11 ;  /* 0x0000000b0e1d7221 */ /* 0x000fe20000000000 */
[----:B------:R-:W-:-:S04]  /*03a0*/  IMAD.WIDE R14, R13, 0x4, R18 ;  /* 0x000000040d0e7825 */ /* 0x000fc800078e0212 */
[----:B0-----:R-:W-:Y:S01]  /*03b0*/  IMAD.WIDE R18, R12, 0x4, R16 ;  /* 0x000000040c127825 */ /* 0x001fe200078e0210 */
[----:B------:R0:W2:Y:S03]  /*03c0*/  LDG.E R11, desc[UR4][R14.64] ;  /* 0x000000040e0b7981 */ /* 0x0000a6000c1e1900 */
[----:B---3--:R-:W-:Y:S02]  /*03d0*/  FFMA R27, R27, R4, R8 ;  /* 0x000000041b1b7223 */ /* 0x008fe40000000008 */
[----:B------:R-:W3:Y:S04]  /*03e0*/  LDG.E R8, desc[UR4][R16.64] ;  /* 0x0000000410087981 */ /* 0x000ee8000c1e1900 */
[----:B------:R1:W2:Y:S01]  /*03f0*/  LDG.E R28, desc[UR4][R18.64] ;  /* 0x00000004121c7981 */ /* 0x0002a2000c1e1900 */
[----:B0-----:R-:W-:-:S06]  /*0400*/  IMAD.WIDE R14, R13, 0x4, R14 ;  /* 0x000000040d0e7825 */ /* 0x001fcc00078e020e */
[----:B------:R-:W2:Y:S01]  /*0410*/  LDG.E R15, desc[UR4][R14.64] ;  /* 0x000000040e0f7981 */ /* 0x000ea2000c1e1900 */
[----:B-1----:R-:W-:-:S06]  /*0420*/  IMAD.WIDE R18, R12, 0x4, R18 ;  /* 0x000000040c127825 */ /* 0x002fcc00078e0212 */
[----:B------:R-:W2:Y:S01]  /*0430*/  LDG.E R18, desc[UR4][R18.64] ;  /* 0x0000000412127981 */ /* 0x000ea2000c1e1900 */
[----:B------:R-:W-:Y:S01]  /*0440*/  FADD R29, R29, R4 ;  /* 0x000000041d1d7221 */ /* 0x000fe20000000000 */
[----:B----4-:R-:W-:Y:S01]  /*0450*/  FFMA R26, R26, R24, R27 ;  /* 0x000000181a1a7223 */ /* 0x010fe2000000001b */
[----:B------:R-:W-:Y:S02]  /*0460*/  IADD3 R10, PT, PT, R10, 0x8, RZ ;  /* 0x000000080a0a7810 */ /* 0x000fe40007ffe0ff */
[----:B------:R-:W-:Y:S01]  /*0470*/  FADD R29, R29, R24 ;  /* 0x000000181d1d7221 */ /* 0x000fe20000000000 */
[----:B-----5:R-:W-:Y:S01]  /*0480*/  FFMA R26, R25, R22, R26 ;  /* 0x00000016191a7223 */ /* 0x020fe2000000001a */
[----:B------:R-:W-:Y:S02]  /*0490*/  ISETP.NE.AND P0, PT, R10, RZ, PT ;  /* 0x000000ff0a00720c */ /* 0x000fe40003f05270 */
[----:B------:R-:W-:Y:S01]  /*04a0*/  FADD R29, R29, R22 ;  /* 0x000000161d1d7221 */ /* 0x000fe20000000000 */
[----:B------:R-:W-:-:S03]  /*04b0*/  FFMA R26, R23, R20, R26 ;  /* 0x00000014171a7223 */ /* 0x000fc6000000001a */
[----:B------:R-:W-:Y:S01]  /*04c0*/  FADD R29, R29, R20 ;  /* 0x000000141d1d7221 */ /* 0x000fe20000000000 */
[----:B------:R-:W-:Y:S02]  /*04d0*/  LEA R6, R13, R6, 0x3 ;  /* 0x000000060d067211 */ /* 0x000fe400078e18ff */
[----:B------:R-:W-:Y:S01]  /*04e0*/  LEA R9, R12, R9, 0x3 ;  /* 0x000000090c097211 */ /* 0x000fe200078e18ff */
[----:B---3--:R-:W-:Y:S01]  /*04f0*/  FFMA R26, R21, R8, R26 ;  /* 0x00000008151a7223 */ /* 0x008fe2000000001a */
[----:B------:R-:W-:-:S03]  /*0500*/  FADD R29, R29, R8 ;  /* 0x000000081d1d7221 */ /* 0x000fc60000000000 */
[----:B--2---:R-:W-:Y:S01]  /*0510*/  FFMA R26, R11, R28, R26 ;  /* 0x0000001c0b1a7223 */ /* 0x004fe2000000001a */
[----:B------:R-:W-:-:S03]  /*0520*/  FADD R29, R29, R28 ;  /* 0x0000001c1d1d7221 */ /* 0x000fc60000000000 */
[----:B------:R-:W-:Y:S01]  /*0530*/  FFMA R15, R15, R18, R26 ;  /* 0x000000120f0f7223 */ /* 0x000fe2000000001a */
[----:B------:R-:W-:Y:S01]  /*0540*/  FADD R11, R29, R18 ;  /* 0x000000121d0b7221 */ /* 0x000fe20000000000 */
[----:B------:R-:W-:Y:S06]  /*0550*/  @P0 BRA `(.L_x_67) ;  /* 0xfffffffc00240947 */ /* 0x000fec000383ffff */
.L_x_66:
[----:B------:R-:W-:Y:S05]  /*0560*/  @!P1 BRA `(.L_x_65) ;  /* 0x0000000400009947 */ /* 0x000fea0003800000 */
[----:B------:R-:W-:Y:S02]  /*0570*/  ISETP.GE.U32.AND P0, PT, R5, 0x4, PT ;  /* 0x000000040500780c */ /* 0x000fe40003f06070 */
[----:B------:R-:W-:-:S04]  /*0580*/  LOP3.LUT R14, R2, 0x3, RZ, 0xc0, !PT ;  /* 0x00000003020e7812 */ /* 0x000fc800078ec0ff */
[----:B------:R-:W-:-:S07]  /*0590*/  ISETP.NE.AND P1, PT, R14, RZ, PT ;  /* 0x000000ff0e00720c */ /* 0x000fce0003f25270 */
[----:B------:R-:W-:Y:S06]  /*05a0*/  @!P0 BRA `(.L_x_68) ;  /* 0x0000000000748947 */ /* 0x000fec0003800000 */
[----:B------:R-:W0:Y:S01]  /*05b0*/  LDC.64 R24, c[0x0][0x3a0] ;  /* 0x0000e800ff187b82 */ /* 0x000e220000000a00 */
[C---:B------:R-:W-:Y:S02]  /*05c0*/  IMAD R5, R7.reuse, R13, R0 ;  /* 0x0000000d07057224 */ /* 0x040fe400078e0200 */
[----:B------:R-:W-:-:S05]  /*05d0*/  IMAD R9, R7, R12, R3 ;  /* 0x0000000c07097224 */ /* 0x000fca00078e0203 */
[----:B------:R-:W1:Y:S01]  /*05e0*/  LDC.64 R26, c[0x0][0x3a8] ;  /* 0x0000ea00ff1a7b82 */ /* 0x000e620000000a00 */
[----:B0-----:R-:W-:-:S05]  /*05f0*/  IMAD.WIDE R24, R5, 0x4, R24 ;  /* 0x0000000405187825 */ /* 0x001fca00078e0218 */
[----:B------:R-:W2:Y:S01]  /*0600*/  LDG.E R6, desc[UR4][R24.64] ;  /* 0x0000000418067981 */ /* 0x000ea2000c1e1900 */
[----:B-1----:R-:W-:-:S04]  /*0610*/  IMAD.WIDE R26, R9, 0x4, R26 ;  /* 0x00000004091a7825 */ /* 0x002fc800078e021a */
[----:B------:R-:W-:Y:S01]  /*0620*/  IMAD.WIDE R8, R13, 0x4, R24 ;  /* 0x000000040d087825 */ /* 0x000fe200078e0218 */
[----:B------:R-:W2:Y:S03]  /*0630*/  LDG.E R10, desc[UR4][R26.64] ;  /* 0x000000041a0a7981 */ /* 0x000ea6000c1e1900 */
[----:B------:R-:W-:-:S04]  /*0640*/  IMAD.WIDE R16, R12, 0x4, R26 ;  /* 0x000000040c107825 */ /* 0x000fc800078e021a */
[C---:B------:R-:W-:Y:S02]  /*0650*/  IMAD.WIDE R18, R13.reuse, 0x4, R8 ;  /* 0x000000040d127825 */ /* 0x040fe400078e0208 */
[----:B------:R-:W3:Y:S02]  /*0660*/  LDG.E R9, desc[UR4][R8.64] ;  /* 0x0000000408097981 */ /* 0x000ee4000c1e1900 */
[C---:B------:R-:W-:Y:S02]  /*0670*/  IMAD.WIDE R4, R12.reuse, 0x4, R16 ;  /* 0x000000040c047825 */ /* 0x040fe400078e0210 */
[----:B------:R-:W3:Y:S02]  /*0680*/  LDG.E R17, desc[UR4][R16.64] ;  /* 0x0000000410117981 */ /* 0x000ee4000c1e1900 */
[----:B------:R-:W-:Y:S02]  /*0690*/  IMAD.WIDE R20, R13, 0x4, R18 ;  /* 0x000000040d147825 */ /* 0x000fe400078e0212 */
[----:B------:R-:W4:Y:S02]  /*06a0*/  LDG.E R29, desc[UR4][R18.64] ;  /* 0x00000004121d7981 */ /* 0x000f24000c1e1900 */
[----:B------:R-:W-:-:S02]  /*06b0*/  IMAD.WIDE R22, R12, 0x4, R4 ;  /* 0x000000040c167825 */ /* 0x000fc400078e0204 */
[----:B------:R-:W4:Y:S04]  /*06c0*/  LDG.E R5, desc[UR4][R4.64] ;  /* 0x0000000404057981 */ /* 0x000f28000c1e1900 */
[----:B------:R-:W5:Y:S04]  /*06d0*/  LDG.E R21, desc[UR4][R20.64] ;  /* 0x0000000414157981 */ /* 0x000f68000c1e1900 */
[----:B------:R-:W5:Y:S01]  /*06e0*/  LDG.E R23, desc[UR4][R22.64] ;  /* 0x0000000416177981 */ /* 0x000f62000c1e1900 */
[----:B------:R-:W-:Y:S01]  /*06f0*/  IADD3 R7, PT, PT, R7, 0x4, RZ ;  /* 0x0000000407077810 */ /* 0x000fe20007ffe0ff */
[----:B--2---:R-:W-:Y:S01]  /*0700*/  FFMA R6, R6, R10, R15 ;  /* 0x0000000a06067223 */ /* 0x004fe2000000000f */
[----:B------:R-:W-:-:S03]  /*0710*/  FADD R10, R11, R10 ;  /* 0x0000000a0b0a7221 */ /* 0x000fc60000000000 */
[----:B---3--:R-:W-:Y:S01]  /*0720*/  FFMA R6, R9, R17, R6 ;  /* 0x0000001109067223 */ /* 0x008fe20000000006 */
[----:B------:R-:W-:-:S03]  /*0730*/  FADD R10, R10, R17 ;  /* 0x000000110a0a7221 */ /* 0x000fc60000000000 */
[----:B----4-:R-:W-:Y:S01]  /*0740*/  FFMA R6, R29, R5, R6 ;  /* 0x000000051d067223 */ /* 0x010fe20000000006 */
[----:B------:R-:W-:-:S03]  /*0750*/  FADD R10, R10, R5 ;  /* 0x000000050a0a7221 */ /* 0x000fc60000000000 */
[----:B-----5:R-:W-:Y:S01]  /*0760*/  FFMA R15, R21, R23, R6 ;  /* 0x00000017150f7223 */ /* 0x020fe20000000006 */
[----:B------:R-:W-:-:S07]  /*0770*/  FADD R11, R10, R23 ;  /* 0x000000170a0b7221 */ /* 0x000fce0000000000 */
.L_x_68:
[----:B------:R-:W-:Y:S05]  /*0780*/  @!P1 BRA `(.L_x_65) ;  /* 0x0000000000789947 */ /* 0x000fea0003800000 */
[----:B------:R-:W0:Y:S01]  /*0790*/  LDC.64 R18, c[0x0][0x3a8] ;  /* 0x0000ea00ff127b82 */ /* 0x000e220000000a00 */
[----:B------:R-:W-:Y:S02]  /*07a0*/  ISETP.NE.AND P0, PT, R14, 0x1, PT ;  /* 0x000000010e00780c */ /* 0x000fe40003f05270 */
[----:B------:R-:W-:-:S04]  /*07b0*/  LOP3.LUT R6, R2, 0x1, RZ, 0xc0, !PT ;  /* 0x0000000102067812 */ /* 0x000fc800078ec0ff */
[----:B------:R-:W-:Y:S01]  /*07c0*/  ISETP.NE.U32.AND P1, PT, R6, 0x1, PT ;  /* 0x000000010600780c */ /* 0x000fe20003f25070 */
[----:B------:R-:W1:Y:S06]  /*07d0*/  LDC.64 R16, c[0x0][0x3a0] ;  /* 0x0000e800ff107b82 */ /* 0x000e6c0000000a00 */
[C---:B------:R-:W-:Y:S02]  /*07e0*/  @P0 IMAD R21, R7.reuse, R12, R3 ;  /* 0x0000000c07150224 */ /* 0x040fe400078e0203 */
[----:B------:R-:W2:Y:S01]  /*07f0*/  LDC.64 R4, c[0x0][0x3a0] ;  /* 0x0000e800ff047b82 */ /* 0x000ea20000000a00 */
[C---:B------:R-:W-:Y:S01]  /*0800*/  @P0 IMAD R23, R7.reuse, R13, R0 ;  /* 0x0000000d07170224 */ /* 0x040fe200078e0200 */
[----:B------:R-:W-:-:S06]  /*0810*/  @P0 IADD3 R7, PT, PT, R7, 0x2, RZ ;  /* 0x0000000207070810 */ /* 0x000fcc0007ffe0ff */
[----:B------:R-:W3:Y:S01]  /*0820*/  LDC.64 R8, c[0x0][0x3a8] ;  /* 0x0000ea00ff087b82 */ /* 0x000ee20000000a00 */
[----:B0-----:R-:W-:-:S04]  /*0830*/  @P0 IMAD.WIDE R20, R21, 0x4, R18 ;  /* 0x0000000415140825 */ /* 0x001fc800078e0212 */
[----:B-1----:R-:W-:Y:S01]  /*0840*/  @P0 IMAD.WIDE R16, R23, 0x4, R16 ;  /* 0x0000000417100825 */ /* 0x002fe200078e0210 */
[----:B------:R-:W4:Y:S03]  /*0850*/  @P0 LDG.E R10, desc[UR4][R20.64] ;  /* 0x00000004140a0981 */ /* 0x000f26000c1e1900 */
[C---:B------:R-:W-:Y:S02]  /*0860*/  @!P1 IMAD R25, R7.reuse, R12, R3 ;  /* 0x0000000c07199224 */ /* 0x040fe400078e0203 */
[----:B------:R-:W-:Y:S02]  /*0870*/  @!P1 IMAD R23, R7, R13, R0 ;  /* 0x0000000d07179224 */ /* 0x000fe400078e0200 */
[----:B------:R-:W-:-:S04]  /*0880*/  @P0 IMAD.WIDE R18, R12, 0x4, R20 ;  /* 0x000000040c120825 */ /* 0x000fc800078e0214 */
[----:B------:R-:W-:Y:S02]  /*0890*/  @P0 IMAD.WIDE R6, R13, 0x4, R16 ;  /* 0x000000040d060825 */ /* 0x000fe400078e0210 */
[----:B------:R-:W4:Y:S02]  /*08a0*/  @P0 LDG.E R16, desc[UR4][R16.64] ;  /* 0x0000000410100981 */ /* 0x000f24000c1e1900 */
[----:B--2---:R-:W-:Y:S02]  /*08b0*/  @!P1 IMAD.WIDE R4, R23, 0x4, R4 ;  /* 0x0000000417049825 */ /* 0x004fe400078e0204 */
[----:B------:R-:W2:Y:S02]  /*08c0*/  @P0 LDG.E R19, desc[UR4][R18.64] ;  /* 0x0000000412130981 */ /* 0x000ea4000c1e1900 */
[----:B---3--:R-:W-:Y:S02]  /*08d0*/  @!P1 IMAD.WIDE R8, R25, 0x4, R8 ;  /* 0x0000000419089825 */ /* 0x008fe400078e0208 */
[----:B------:R-:W3:Y:S04]  /*08e0*/  @P0 LDG.E R7, desc[UR4][R6.64] ;  /* 0x0000000406070981 */ /* 0x000ee8000c1e1900 */
[----:B------:R-:W5:Y:S04]  /*08f0*/  @!P1 LDG.E R4, desc[UR4][R4.64] ;  /* 0x0000000404049981 */ /* 0x000f68000c1e1900 */
[----:B------:R-:W5:Y:S01]  /*0900*/  @!P1 LDG.E R8, desc[UR4][R8.64] ;  /* 0x0000000408089981 */ /* 0x000f62000c1e1900 */
[----:B----4-:R-:W-:Y:S01]  /*0910*/  @P0 FFMA R12, R16, R10, R15 ;  /* 0x0000000a100c0223 */ /* 0x010fe2000000000f */
[----:B------:R-:W-:-:S04]  /*0920*/  @P0 FADD R10, R11, R10 ;  /* 0x0000000a0b0a0221 */ /* 0x000fc80000000000 */
[----:B--2---:R-:W-:Y:S01]  /*0930*/  @P0 FADD R11, R10, R19 ;  /* 0x000000130a0b0221 */ /* 0x004fe20000000000 */
[----:B---3--:R-:W-:-:S04]  /*0940*/  @P0 FFMA R15, R7, R19, R12 ;  /* 0x00000013070f0223 */ /* 0x008fc8000000000c */
[----:B-----5:R-:W-:Y:S01]  /*0950*/  @!P1 FFMA R15, R4, R8, R15 ;  /* 0x00000008040f9223 */ /* 0x020fe2000000000f */
[----:B------:R-:W-:-:S07]  /*0960*/  @!P1 FADD R11, R11, R8 ;  /* 0x000000080b0b9221 */ /* 0x000fce0000000000 */
.L_x_65:
[----:B------:R-:W0:Y:S01]  /*0970*/  LDCU UR6, c[0x0][0x38c] ;  /* 0x00007180ff0677ac */ /* 0x000e220008000800 */
[----:B------:R-:W-:Y:S01]  /*0980*/  I2FP.F32.S32 R5, R2 ;  /* 0x0000000200057245 */ /* 0x000fe20000201400 */
[----:B------:R-:W-:Y:S03]  /*0990*/  BSSY.RECONVERGENT B0, `(.L_x_69) ;  /* 0x000000d000007945 */ /* 0x000fe60003800200 */
[----:B------:R-:W1:Y:S01]  /*09a0*/  MUFU.RCP R4, R5 ;  /* 0x0000000500047308 */ /* 0x000e620000001000 */
[----:B0-----:R-:W-:-:S07]  /*09b0*/  FMUL R2, R15, UR6 ;  /* 0x000000060f027c20 */ /* 0x001fce0008400000 */
[----:B------:R-:W0:Y:S01]  /*09c0*/  FCHK P0, R2, R5 ;  /* 0x0000000502007302 */ /* 0x000e220000000000 */
[----:B-1----:R-:W-:-:S04]  /*09d0*/  FFMA R7, -R5, R4, 1 ;  /* 0x3f80000005077423 */ /* 0x002fc80000000104 */
[----:B------:R-:W-:-:S04]  /*09e0*/  FFMA R7, R4, R7, R4 ;  /* 0x0000000704077223 */ /* 0x000fc80000000004 */
[----:B------:R-:W-:-:S04]  /*09f0*/  FFMA R4, R2, R7, RZ ;  /* 0x0000000702047223 */ /* 0x000fc800000000ff */
[----:B------:R-:W-:-:S04]  /*0a00*/  FFMA R6, -R5, R4, R2 ;  /* 0x0000000405067223 */ /* 0x000fc80000000102 */
[----:B------:R-:W-:Y:S01]  /*0a10*/  FFMA R4, R7, R6, R4 ;  /* 0x0000000607047223 */ /* 0x000fe20000000004 */
[----:B0-----:R-:W-:Y:S06]  /*0a20*/  @!P0 BRA `(.L_x_70) ;  /* 0x00000000000c8947 */ /* 0x001fec0003800000 */
[----:B------:R-:W-:-:S07]  /*0a30*/  MOV R4, 0xa50 ;  /* 0x00000a5000047802 */ /* 0x000fce0000000f00 */
[----:B------:R-:W-:Y:S05]  /*0a40*/  CALL.REL.NOINC `($__internal_3_$__cuda_sm3x_div_rn_noftz_f32_slowpath) ;  /* 0x00000000007c7944 */ /* 0x000fea0003c00000 */
[----:B------:R-:W-:-:S07]  /*0a50*/  MOV R4, R2 ;  /* 0x0000000200047202 */ /* 0x000fce0000000f00 */
.L_x_70:
[----:B------:R-:W-:Y:S05]  /*0a60*/  BSYNC.RECONVERGENT B0 ;  /* 0x0000000000007941 */ /* 0x000fea0003800200 */
.L_x_69:
[----:B------:R-:W0:Y:S01]  /*0a70*/  LDC.64 R6, c[0x0][0x390] ;  /* 0x0000e400ff067b82 */ /* 0x000e220000000a00 */
[----:B------:R-:W1:Y:S02]  /*0a80*/  LDCU UR6, c[0x0][0x380] ;  /* 0x00007000ff0677ac */ /* 0x000e640008000800 */
[----:B-1----:R-:W-:Y:S01]  /*0a90*/  IMAD R9, R0, UR6, R3 ;  /* 0x0000000600097c24 */ /* 0x002fe2000f8e0203 */
[----:B------:R-:W1:Y:S03]  /*0aa0*/  LDCU UR6, c[0x0][0x38c] ;  /* 0x00007180ff0677ac */ /* 0x000e660008000800 */
[----:B0-----:R-:W-:-:S05]  /*0ab0*/  IMAD.WIDE R6, R9, 0x4, R6 ;  /* 0x0000000409067825 */ /* 0x001fca00078e0206 */
[----:B------:R-:W2:Y:S01]  /*0ac0*/  LDG.E R9, desc[UR4][R6.64] ;  /* 0x0000000406097981 */ /* 0x000ea2000c1e1900 */
[----:B------:R-:W0:Y:S01]  /*0ad0*/  MUFU.RCP R0, R5 ;  /* 0x0000000500007308 */ /* 0x000e220000001000 */
[----:B------:R-:W-:Y:S01]  /*0ae0*/  BSSY.RECONVERGENT B0, `(.L_x_71) ;  /* 0x000000f000007945 */ /* 0x000fe20003800200 */
[----:B0-----:R-:W-:-:S04]  /*0af0*/  FFMA R13, -R5, R0, 1 ;  /* 0x3f800000050d7423 */ /* 0x001fc80000000100 */
[----:B------:R-:W-:Y:S01]  /*0b00*/  FFMA R0, R0, R13, R0 ;  /* 0x0000000d00007223 */ /* 0x000fe20000000000 */
[----:B--2---:R-:W-:Y:S01]  /*0b10*/  FADD R9, R9, -R4 ;  /* 0x8000000409097221 */ /* 0x004fe20000000000 */
[----:B-1----:R-:W-:-:S04]  /*0b20*/  FMUL R4, R11, UR6 ;  /* 0x000000060b047c20 */ /* 0x002fc80008400000 */
[----:B------:R0:W-:Y:S01]  /*0b30*/  STG.E desc[UR4][R6.64], R9 ;  /* 0x0000000906007986 */ /* 0x0001e2000c101904 */
[----:B------:R-:W1:Y:S01]  /*0b40*/  FCHK P0, R4, R5 ;  /* 0x0000000504007302 */ /* 0x000e620000000000 */
[----:B------:R-:W-:-:S04]  /*0b50*/  FFMA R2, R0, R4, RZ ;  /* 0x0000000400027223 */ /* 0x000fc800000000ff */
[----:B------:R-:W-:-:S04]  /*0b60*/  FFMA R11, -R5, R2, R4 ;  /* 0x00000002050b7223 */ /* 0x000fc80000000104 */
[----:B------:R-:W-:Y:S01]  /*0b70*/  FFMA R0, R0, R11, R2 ;  /* 0x0000000b00007223 */ /* 0x000fe20000000002 */
[----:B01----:R-:W-:Y:S06]  /*0b80*/  @!P0 BRA `(.L_x_72) ;  /* 0x0000000000108947 */ /* 0x003fec0003800000 */
[----:B------:R-:W-:Y:S02]  /*0b90*/  MOV R2, R4 ;  /* 0x0000000400027202 */ /* 0x000fe40000000f00 */
[----:B------:R-:W-:-:S07]  /*0ba0*/  MOV R4, 0xbc0 ;  /* 0x00000bc000047802 */ /* 0x000fce0000000f00 */
[----:B------:R-:W-:Y:S05]  /*0bb0*/  CALL.REL.NOINC `($__internal_3_$__cuda_sm3x_div_rn_noftz_f32_slowpath) ;  /* 0x0000000000207944 */ /* 0x000fea0003c00000 */
[----:B------:R-:W-:-:S07]  /*0bc0*/  MOV R0, R2 ;  /* 0x0000000200007202 */ /* 0x000fce0000000f00 */
.L_x_72:
[----:B------:R-:W-:Y:S05]  /*0bd0*/  BSYNC.RECONVERGENT B0 ;  /* 0x0000000000007941 */ /* 0x000fea0003800200 */
.L_x_71:
[----:B------:R-:W0:Y:S02]  /*0be0*/  LDC.64 R4, c[0x0][0x398] ;  /* 0x0000e600ff047b82 */ /* 0x000e240000000a00 */
[----:B0-----:R-:W-:-:S05]  /*0bf0*/  IMAD.WIDE R2, R3, 0x4, R4 ;  /* 0x0000000403027825 */ /* 0x001fca00078e0204 */
[----:B------:R-:W2:Y:S02]  /*0c00*/  LDG.E R5, desc[UR4][R2.64] ;  /* 0x0000000402057981 */ /* 0x000ea4000c1e1900 */
[----:B--2---:R-:W-:-:S05]  /*0c10*/  FADD R5, R5, -R0 ;  /* 0x8000000005057221 */ /* 0x004fca0000000000 */
[----:B------:R-:W-:Y:S01]  /*0c20*/  STG.E desc[UR4][R2.64], R5 ;  /* 0x0000000502007986 */ /* 0x000fe2000c101904 */
[----:B------:R-:W-:Y:S05]  /*0c30*/  EXIT ;  /* 0x000000000000794d */ /* 0x000fea0003800000 */
        .weak           $__internal_3_$__cuda_sm3x_div_rn_noftz_f32_slowpath
        .type           $__internal_3_$__cuda_sm3x_div_rn_noftz_f32_slowpath,@function
        .size           $__internal_3_$__cuda_sm3x_div_rn_noftz_f32_slowpath,(.L_x_103 - $__internal_3_$__cuda_sm3x_div_rn_noftz_f32_slowpath)
$__internal_3_$__cuda_sm3x_div_rn_noftz_f32_slowpath:
        /* <DEDUP_REMOVED lines=35> */
.L_x_74:
        /* <DEDUP_REMOVED lines=29> */
[-CC-:B------:R-:W-:Y:S01]  /*1040*/  FFMA.RZ R6, R14, R10.reuse, R15.reuse ;  /* 0x0000000a0e067223 */ /* 0x180fe2000000c00f */
[----:B------:R-:W-:Y:S01]  /*1050*/  IADD3 R9, PT, PT, R12, 0x20, RZ ;  /* 0x000000200c097810 */ /* 0x000fe20007ffe0ff */
[-CC-:B------:R-:W-:Y:S01]  /*1060*/  FFMA.RM R7, R14, R10.reuse, R15.reuse ;  /* 0x0000000a0e077223 */ /* 0x180fe2000000400f */
[----:B------:R-:W-:Y:S02]  /*1070*/  ISETP.NE.AND P2, PT, R12, RZ, PT ;  /* 0x000000ff0c00720c */ /* 0x000fe40003f45270 */
[----:B------:R-:W-:Y:S01]  /*1080*/  LOP3.LUT R8, R6, 0x7fffff, RZ, 0xc0, !PT ;  /* 0x007fffff06087812 */ /* 0x000fe200078ec0ff */
[----:B------:R-:W-:Y:S01]  /*1090*/  FFMA.RP R6, R14, R10, R15 ;  /* 0x0000000a0e067223 */ /* 0x000fe2000000800f */
[----:B------:R-:W-:Y:S02]  /*10a0*/  ISETP.NE.AND P1, PT, R12, RZ, PT ;  /* 0x000000ff0c00720c */ /* 0x000fe40003f25270 */
[----:B------:R-:W-:Y:S02]  /*10b0*/  LOP3.LUT R8, R8, 0x800000, RZ, 0xfc, !PT ;  /* 0x0080000008087812 */ /* 0x000fe400078efcff */
[----:B------:R-:W-:-:S02]  /*10c0*/  IADD3 R10, PT, PT, -R12, RZ, RZ ;  /* 0x000000ff0c0a7210 */ /* 0x000fc40007ffe1ff */
[----:B------:R-:W-:Y:S02]  /*10d0*/  SHF.L.U32 R9, R8, R9, RZ ;  /* 0x0000000908097219 */ /* 0x000fe400000006ff */
[----:B------:R-:W-:Y:S02]  /*10e0*/  FSETP.NEU.FTZ.AND P0, PT, R6, R7, PT ;  /* 0x000000070600720b */ /* 0x000fe40003f1d000 */
[----:B------:R-:W-:Y:S02]  /*10f0*/  SEL R7, R10, RZ, P2 ;  /* 0x000000ff0a077207 */ /* 0x000fe40001000000 */
[----:B------:R-:W-:Y:S02]  /*1100*/  ISETP.NE.AND P1, PT, R9, RZ, P1 ;  /* 0x000000ff0900720c */ /* 0x000fe40000f25270 */
[----:B------:R-:W-:Y:S02]  /*1110*/  SHF.R.U32.HI R7, RZ, R7, R8 ;  /* 0x00000007ff077219 */ /* 0x000fe40000011608 */
[----:B------:R-:W-:-:S02]  /*1120*/  PLOP3.LUT P0, PT, P0, P1, PT, 0xf8, 0x8f ;  /* 0x00000000008f781c */ /* 0x000fc40000703f70 */
[----:B------:R-:W-:Y:S02]  /*1130*/  SHF.R.U32.HI R9, RZ, 0x1, R7 ;  /* 0x00000001ff097819 */ /* 0x000fe40000011607 */
[----:B------:R-:W-:-:S04]  /*1140*/  SEL R6, RZ, 0x1, !P0 ;  /* 0x00000001ff067807 */ /* 0x000fc80004000000 */
[----:B------:R-:W-:-:S04]  /*1150*/  LOP3.LUT R6, R6, 0x1, R9, 0xf8, !PT ;  /* 0x0000000106067812 */ /* 0x000fc800078ef809 */
[----:B------:R-:W-:-:S04]  /*1160*/  LOP3.LUT R6, R6, R7, RZ, 0xc0, !PT ;  /* 0x0000000706067212 */ /* 0x000fc800078ec0ff */
[----:B------:R-:W-:-:S04]  /*1170*/  IADD3 R9, PT, PT, R9, R6, RZ ;  /* 0x0000000609097210 */ /* 0x000fc80007ffe0ff */
[----:B------:R-:W-:Y:S01]  /*1180*/  LOP3.LUT R2, R9, R2, RZ, 0xfc, !PT ;  /* 0x0000000209027212 */ /* 0x000fe200078efcff */
[----:B------:R-:W-:Y:S06]  /*1190*/  BRA `(.L_x_82) ;  /* 0x0000000000107947 */ /* 0x000fec0003800000 */
.L_x_81:
[----:B------:R-:W-:-:S04]  /*11a0*/  LOP3.LUT R2, R2, 0x80000000, RZ, 0xc0, !PT ;  /* 0x8000000002027812 */ /* 0x000fc800078ec0ff */
[----:B------:R-:W-:Y:S01]  /*11b0*/  LOP3.LUT R2, R2, 0x7f800000, RZ, 0xfc, !PT ;  /* 0x7f80000002027812 */ /* 0x000fe200078efcff */
[----:B------:R-:W-:Y:S06]  /*11c0*/  BRA `(.L_x_82) ;  /* 0x0000000000047947 */ /* 0x000fec0003800000 */
.L_x_80:
[----:B------:R-:W-:-:S07]  /*11d0*/  LEA R2, R9, R2, 0x17 ;  /* 0x0000000209027211 */ /* 0x000fce00078eb8ff */
.L_x_82:
[----:B------:R-:W-:Y:S05]  /*11e0*/  BSYNC.RECONVERGENT B2 ;  /* 0x0000000000027941 */ /* 0x000fea0003800200 */
.L_x_79:
[----:B------:R-:W-:Y:S05]  /*11f0*/  BRA `(.L_x_83) ;  /* 0x0000000000207947 */ /* 0x000fea0003800000 */
.L_x_78:
[----:B------:R-:W-:-:S04]  /*1200*/  LOP3.LUT R2, R7, 0x80000000, R2, 0x48, !PT ;  /* 0x8000000007027812 */ /* 0x000fc800078e4802 */
[----:B------:R-:W-:Y:S01]  /*1210*/  LOP3.LUT R2, R2, 0x7f800000, RZ, 0xfc, !PT ;  /* 0x7f80000002027812 */ /* 0x000fe200078efcff */
[----:B------:R-:W-:Y:S06]  /*1220*/  BRA `(.L_x_83) ;  /* 0x0000000000147947 */ /* 0x000fec0003800000 */
.L_x_77:
[----:B------:R-:W-:Y:S01]  /*1230*/  LOP3.LUT R2, R7, 0x80000000, R2, 0x48, !PT ;  /* 0x8000000007027812 */ /* 0x000fe200078e4802 */
[----:B------:R-:W-:Y:S06]  /*1240*/  BRA `(.L_x_83) ;  /* 0x00000000000c7947 */ /* 0x000fec0003800000 */
.L_x_76:
[----:B------:R-:W0:Y:S01]  /*1250*/  MUFU.RSQ R2, -QNAN ;  /* 0xffc0000000027908 */ /* 0x000e220000001400 */
[----:B------:R-:W-:Y:S05]  /*1260*/  BRA `(.L_x_83) ;  /* 0x0000000000047947 */ /* 0x000fea0003800000 */
.L_x_75:
[----:B------:R-:W-:-:S07]  /*1270*/  FADD.FTZ R2, R2, R5 ;  /* 0x0000000502027221 */ /* 0x000fce0000010000 */
.L_x_83:
[----:B------:R-:W-:Y:S05]  /*1280*/  BSYNC.RECONVERGENT B1 ;  /* 0x0000000000017941 */ /* 0x000fea0003800200 */
.L_x_73:
[----:B------:R-:W-:Y:S01]  /*1290*/  HFMA2 R7, -RZ, RZ, 0, 0 ;  /* 0x00000000ff077431 */ /* 0x000fe200000001ff */
[----:B------:R-:W-:-:S04]  /*12a0*/  MOV R6, R4 ;  /* 0x0000000400067202 */ /* 0x000fc80000000f00 */
[----:B0-----:R-:W-:Y:S05]  /*12b0*/  RET.REL.NODEC R6 `(_Z12update_layeriiifPfS_S_S_) ;  /* 0xffffffec06507950 */ /* 0x001fea0003c3ffff */
.L_x_84:
        /* <DEDUP_REMOVED lines=12> */
.L_x_103:


//--------------------- .text._Z8backwardiiiPfS_S_S_S_ --------------------------
	.section	.text._Z8backwardiiiPfS_S_S_S_,"ax",@progbits
	.align	128
        .global         _Z8backwardiiiPfS_S_S_S_
        .type           _Z8backwardiiiPfS_S_S_S_,@function
        .size           _Z8backwardiiiPfS_S_S_S_,(.L_x_109 - _Z8backwardiiiPfS_S_S_S_)
        .other          _Z8backwardiiiPfS_S_S_S_,@"STO_CUDA_ENTRY STV_DEFAULT"
_Z8backwardiiiPfS_S_S_S_:
.text._Z8backwardiiiPfS_S_S_S_:
[----:B------:R-:W-:Y:S01]  /*0000*/  LDC R1, c[0x0][0x37c] ;  /* 0x0000df00ff017b82 */ /* 0x000fe20000000800 */
[----:B------:R-:W0:Y:S07]  /*0010*/  S2R R3, SR_TID.X ;  /* 0x0000000000037919 */ /* 0x000e2e0000002100 */
[----:B------:R-:W0:Y:S01]  /*0020*/  S2UR UR4, SR_CTAID.X ;  /* 0x00000000000479c3 */ /* 0x000e220000002500 */
[----:B------:R-:W1:Y:S01]  /*0030*/  LDCU UR6, c[0x0][0x380] ;  /* 0x00007000ff0677ac */ /* 0x000e620008000800 */
[----:B------:R-:W2:Y:S06]  /*0040*/  S2R R5, SR_TID.Y ;  /* 0x0000000000057919 */ /* 0x000eac0000002200 */
[----:B------:R-:W0:Y:S08]  /*0050*/  LDC R0, c[0x0][0x360] ;  /* 0x0000d800ff007b82 */ /* 0x000e300000000800 */
[----:B------:R-:W2:Y:S08]  /*0060*/  S2UR UR5, SR_CTAID.Y ;  /* 0x00000000000579c3 */ /* 0x000eb00000002600 */
[----:B------:R-:W2:Y:S08]  /*0070*/  LDC R16, c[0x0][0x364] ;  /* 0x0000d900ff107b82 */ /* 0x000eb00000000800 */
[----:B------:R-:W3:Y:S01]  /*0080*/  LDC R17, c[0x0][0x388] ;  /* 0x0000e200ff117b82 */ /* 0x000ee20000000800 */
[----:B0-----:R-:W-:-:S02]  /*0090*/  IMAD R0, R0, UR4, R3 ;  /* 0x0000000400007c24 */ /* 0x001fc4000f8e0203 */
[----:B--2---:R-:W-:-:S03]  /*00a0*/  IMAD R16, R16, UR5, R5 ;  /* 0x0000000510107c24 */ /* 0x004fc6000f8e0205 */
[----:B---3--:R-:W-:-:S04]  /*00b0*/  ISETP.GE.AND P0, PT, R0, R17, PT ;  /* 0x000000110000720c */ /* 0x008fc80003f06270 */
[----:B-1----:R-:W-:-:S13]  /*00c0*/  ISETP.GE.OR P0, PT, R16, UR6, P0 ;  /* 0x0000000610007c0c */ /* 0x002fda0008706670 */
[----:B------:R-:W-:Y:S05]  /*00d0*/  @P0 EXIT ;  /* 0x000000000000094d */ /* 0x000fea0003800000 */
[----:B------:R-:W0:Y:S01]  /*00e0*/  LDC R19, c[0x0][0x384] ;  /* 0x0000e100ff137b82 */ /* 0x000e220000000800 */
[----:B------:R-:W1:Y:S01]  /*00f0*/  LDCU.64 UR4, c[0x0][0x358] ;  /* 0x00006b00ff0477ac */ /* 0x000e620008000a00 */
[----:B------:R-:W-:Y:S01]  /*0100*/  HFMA2 R25, -RZ, RZ, 0, 0 ;  /* 0x00000000ff197431 */ /* 0x000fe200000001ff */
[----:B0-----:R-:W-:-:S13]  /*0110*/  ISETP.GE.AND P0, PT, R19, 0x1, PT ;  /* 0x000000011300780c */ /* 0x001fda0003f06270 */
[----:B-1----:R-:W-:Y:S05]  /*0120*/  @!P0 BRA `(.L_x_85) ;  /* 0x0000000400e08947 */ /* 0x002fea0003800000 */
[C---:B------:R-:W-:Y:S01]  /*0130*/  ISETP.GE.U32.AND P1, PT, R19.reuse, 0x8, PT ;  /* 0x000000081300780c */ /* 0x040fe20003f26070 */
[----:B------:R-:W-:Y:S01]  /*0140*/  IMAD R20, R16, R19, RZ ;  /* 0x0000001310147224 */ /* 0x000fe200078e02ff */
[----:B------:R-:W-:Y:S02]  /*0150*/  LOP3.LUT R27, R19, 0x7, RZ, 0xc0, !PT ;  /* 0x00000007131b7812 */ /* 0x000fe400078ec0ff */
[----:B------:R-:W-:Y:S02]  /*0160*/  MOV R25, RZ ;  /* 0x000000ff00197202 */ /* 0x000fe40000000f00 */
[----:B------:R-:W-:Y:S02]  /*0170*/  ISETP.NE.AND P0, PT, R27, RZ, PT ;  /* 0x000000ff1b00720c */ /* 0x000fe40003f05270 */
[----:B------:R-:W-:-:S05]  /*0180*/  MOV R21, RZ ;  /* 0x000000ff00157202 */ /* 0x000fca0000000f00 */
[----:B------:R-:W-:Y:S06]  /*0190*/  @!P1 BRA `(.L_x_86) ;  /* 0x0000000000c49947 */ /* 0x000fec0003800000 */
[----:B------:R-:W0:Y:S01]  /*01a0*/  LDC.64 R2, c[0x0][0x3a0] ;  /* 0x0000e800ff027b82 */ /* 0x000e220000000a00 */
[----:B------:R-:W-:Y:S02]  /*01b0*/  LOP3.LUT R21, R19, 0x7ffffff8, RZ, 0xc0, !PT ;  /* 0x7ffffff813157812 */ /* 0x000fe400078ec0ff */
[----:B------:R-:W-:Y:S02]  /*01c0*/  MOV R25, RZ ;  /* 0x000000ff00197202 */ /* 0x000fe40000000f00 */
[----:B------:R-:W-:Y:S02]  /*01d0*/  MOV R18, R0 ;  /* 0x0000000000127202 */ /* 0x000fe40000000f00 */
[----:B------:R-:W-:Y:S01]  /*01e0*/  IADD3 R22, PT, PT, -R21, RZ, RZ ;  /* 0x000000ff15167210 */ /* 0x000fe20007ffe1ff */
[----:B0-----:R-:W-:-:S03]  /*01f0*/  IMAD.WIDE.U32 R2, R20, 0x4, R2 ;  /* 0x0000000414027825 */ /* 0x001fc600078e0002 */
[----:B------:R-:W-:-:S04]  /*0200*/  IADD3 R5, P1, PT, R2, 0x10, RZ ;  /* 0x0000001002057810 */ /* 0x000fc80007f3e0ff */
[----:B------:R-:W-:-:S09]  /*0210*/  IADD3.X R6, PT, PT, RZ, R3, RZ, P1, !PT ;  /* 0x00000003ff067210 */ /* 0x000fd20000ffe4ff */
.L_x_87:
[----:B------:R-:W0:Y:S01]  /*0220*/  LDC.64 R14, c[0x0][0x390] ;  /* 0x0000e400ff0e7b82 */ /* 0x000e220000000a00 */
[----:B------:R-:W-:Y:S02]  /*0230*/  MOV R2, R5 ;  /* 0x0000000500027202 */ /* 0x000fe40000000f00 */
[----:B------:R-:W-:-:S05]  /*0240*/  MOV R3, R6 ;  /* 0x0000000600037202 */ /* 0x000fca0000000f00 */
[----:B------:R-:W2:Y:S04]  /*0250*/  LDG.E R24, desc[UR4][R2.64+-0x10] ;  /* 0xfffff00402187981 */ /* 0x000ea8000c1e1900 */
[----:B------:R-:W3:Y:S04]  /*0260*/  LDG.E R23, desc[UR4][R2.64+-0xc] ;  /* 0xfffff40402177981 */ /* 0x000ee8000c1e1900 */
[----:B------:R-:W4:Y:S04]  /*0270*/  LDG.E R28, desc[UR4][R2.64+-0x8] ;  /* 0xfffff804021c7981 */ /* 0x000f28000c1e1900 */
[----:B------:R-:W5:Y:S01]  /*0280*/  LDG.E R29, desc[UR4][R2.64+-0x4] ;  /* 0xfffffc04021d7981 */ /* 0x000f62000c1e1900 */
[----:B0-----:R-:W-:-:S05]  /*0290*/  IMAD.WIDE R14, R18, 0x4, R14 ;  /* 0x00000004120e7825 */ /* 0x001fca00078e020e */
[----:B------:R0:W2:Y:S01]  /*02a0*/  LDG.E R26, desc[UR4][R14.64] ;  /* 0x000000040e1a7981 */ /* 0x0000a2000c1e1900 */
[----:B------:R-:W-:-:S04]  /*02b0*/  IMAD.WIDE R12, R17, 0x4, R14 ;  /* 0x00000004110c7825 */ /* 0x000fc800078e020e */
[C---:B------:R-:W-:Y:S02]  /*02c0*/  IMAD.WIDE R4, R17.reuse, 0x4, R12 ;  /* 0x0000000411047825 */ /* 0x040fe400078e020c */
[----:B------:R-:W3:Y:S02]  /*02d0*/  LDG.E R12, desc[UR4][R12.64] ;  /* 0x000000040c0c7981 */ /* 0x000ee4000c1e1900 */
[C---:B------:R-:W-:Y:S02]  /*02e0*/  IMAD.WIDE R6, R17.reuse, 0x4, R4 ;  /* 0x0000000411067825 */ /* 0x040fe400078e0204 */
[----:B------:R-:W4:Y:S02]  /*02f0*/  LDG.E R5, desc[UR4][R4.64] ;  /* 0x0000000404057981 */ /* 0x000f24000c1e1900 */
[C---:B------:R-:W-:Y:S02]  /*0300*/  IMAD.WIDE R8, R17.reuse, 0x4, R6 ;  /* 0x0000000411087825 */ /* 0x040fe400078e0206 */
[----:B------:R2:W5:Y:S02]  /*0310*/  LDG.E R6, desc[UR4][R6.64] ;  /* 0x0000000406067981 */ /* 0x000564000c1e1900 */
[----:B------:R-:W-:-:S02]  /*0320*/  IMAD.WIDE R10, R17, 0x4, R8 ;  /* 0x00000004110a7825 */ /* 0x000fc400078e0208 */
[----:B------:R-:W5:Y:S04]  /*0330*/  LDG.E R4, desc[UR4][R2.64+0x4] ;  /* 0x0000040402047981 */ /* 0x000f68000c1e1900 */
[----:B------:R-:W5:Y:S01]  /*0340*/  LDG.E R8, desc[UR4][R8.64] ;  /* 0x0000000408087981 */ /* 0x000f62000c1e1900 */
[----:B0-----:R-:W-:-:S03]  /*0350*/  IMAD.WIDE R14, R17, 0x4, R10 ;  /* 0x00000004110e7825 */ /* 0x001fc600078e020a */
[----:B------:R-:W5:Y:S04]  /*0360*/  LDG.E R10, desc[UR4][R10.64] ;  /* 0x000000040a0a7981 */ /* 0x000f68000c1e1900 */
[----:B------:R-:W5:Y:S04]  /*0370*/  LDG.E R13, desc[UR4][R14.64] ;  /* 0x000000040e0d7981 */ /* 0x000f68000c1e1900 */
[----:B------:R-:W5:Y:S01]  /*0380*/  LDG.E R9, desc[UR4][R2.64+0xc] ;  /* 0x00000c0402097981 */ /* 0x000f62000c1e1900 */
[----:B--2---:R-:W-:-:S03]  /*0390*/  FFMA R7, R26, R24, R25 ;  /* 0x000000181a077223 */ /* 0x004fc60000000019 */
[----:B------:R-:W2:Y:S01]  /*03a0*/  LDG.E R26, desc[UR4][R2.64] ;  /* 0x00000004021a7981 */ /* 0x000ea2000c1e1900 */
[----:B------:R-:W-:-:S03]  /*03b0*/  IMAD.WIDE R24, R17, 0x4, R14 ;  /* 0x0000000411187825 */ /* 0x000fc600078e020e */
[----:B------:R-:W2:Y:S04]  /*03c0*/  LDG.E R14, desc[UR4][R2.64+0x8] ;  /* 0x00000804020e7981 */ /* 0x000ea8000c1e1900 */
[----:B------:R-:W2:Y:S01]  /*03d0*/  LDG.E R25, desc[UR4][R24.64] ;  /* 0x0000000418197981 */ /* 0x000ea2000c1e1900 */
[----:B---3--:R-:W-:Y:S01]  /*03e0*/  FFMA R12, R12, R23, R7 ;  /* 0x000000170c0c7223 */ /* 0x008fe20000000007 */
[----:B------:R-:W-:-:S03]  /*03f0*/  IADD3 R22, PT, PT, R22, 0x8, RZ ;  /* 0x0000000816167810 */ /* 0x000fc60007ffe0ff */
[----:B----4-:R-:W-:Y:S01]  /*0400*/  FFMA R5, R5, R28, R12 ;  /* 0x0000001c05057223 */ /* 0x010fe2000000000c */
[----:B------:R-:W-:-:S03]  /*0410*/  ISETP.NE.AND P1, PT, R22, RZ, PT ;  /* 0x000000ff1600720c */ /* 0x000fc60003f25270 */
[----:B-----5:R-:W-:Y:S01]  /*0420*/  FFMA R5, R6, R29, R5 ;  /* 0x0000001d06057223 */ /* 0x020fe20000000005 */
[----:B------:R-:W-:-:S03]  /*0430*/  LEA R18, R17, R18, 0x3 ;  /* 0x0000001211127211 */ /* 0x000fc600078e18ff */
[----:B--2---:R-:W-:-:S04]  /*0440*/  FFMA R5, R8, R26, R5 ;  /* 0x0000001a08057223 */ /* 0x004fc80000000005 */
[----:B------:R-:W-:Y:S01]  /*0450*/  FFMA R4, R10, R4, R5 ;  /* 0x000000040a047223 */ /* 0x000fe20000000005 */
[----:B------:R-:W-:-:S03]  /*0460*/  IADD3 R5, P2, PT, R2, 0x20, RZ ;  /* 0x0000002002057810 */ /* 0x000fc60007f5e0ff */
[----:B------:R-:W-:Y:S01]  /*0470*/  FFMA R4, R13, R14, R4 ;  /* 0x0000000e0d047223 */ /* 0x000fe20000000004 */
[----:B------:R-:W-:-:S03]  /*0480*/  IADD3.X R6, PT, PT, RZ, R3, RZ, P2, !PT ;  /* 0x00000003ff067210 */ /* 0x000fc600017fe4ff */
[----:B------:R-:W-:Y:S01]  /*0490*/  FFMA R25, R25, R9, R4 ;  /* 0x0000000919197223 */ /* 0x000fe20000000004 */
[----:B------:R-:W-:Y:S06]  /*04a0*/  @P1 BRA `(.L_x_87) ;  /* 0xfffffffc005c1947 */ /* 0x000fec000383ffff */
.L_x_86:
[----:B------:R-:W-:Y:S05]  /*04b0*/  @!P0 BRA `(.L_x_85) ;  /* 0x0000000000fc8947 */ /* 0x000fea0003800000 */
[----:B------:R-:W-:Y:S02]  /*04c0*/  ISETP.GE.U32.AND P1, PT, R27, 0x4, PT ;  /* 0x000000041b00780c */ /* 0x000fe40003f26070 */
[----:B------:R-:W-:-:S04]  /*04d0*/  LOP3.LUT R14, R19, 0x3, RZ, 0xc0, !PT ;  /* 0x00000003130e7812 */ /* 0x000fc800078ec0ff */
[----:B------:R-:W-:-:S07]  /*04e0*/  ISETP.NE.AND P0, PT, R14, RZ, PT ;  /* 0x000000ff0e00720c */ /* 0x000fce0003f05270 */
[----:B------:R-:W-:Y:S06]  /*04f0*/  @!P1 BRA `(.L_x_88) ;  /* 0x00000000006c9947 */ /* 0x000fec0003800000 */
[----:B------:R-:W0:Y:S01]  /*0500*/  LDC.64 R4, c[0x0][0x390] ;  /* 0x0000e400ff047b82 */ /* 0x000e220000000a00 */
[----:B------:R-:W1:Y:S01]  /*0510*/  LDCU.64 UR6, c[0x0][0x3a0] ;  /* 0x00007400ff0677ac */ /* 0x000e620008000a00 */
[----:B------:R-:W-:Y:S01]  /*0520*/  IMAD R3, R21, R17, R0 ;  /* 0x0000001115037224 */ /* 0x000fe200078e0200 */
[----:B------:R-:W-:-:S05]  /*0530*/  IADD3 R7, PT, PT, R20, R21, RZ ;  /* 0x0000001514077210 */ /* 0x000fca0007ffe0ff */
[----:B------:R-:W2:Y:S01]  /*0540*/  LDC.64 R12, c[0x0][0x3a0] ;  /* 0x0000e800ff0c7b82 */ /* 0x000ea20000000a00 */
[----:B0-----:R-:W-:Y:S01]  /*0550*/  IMAD.WIDE R4, R3, 0x4, R4 ;  /* 0x0000000403047825 */ /* 0x001fe200078e0204 */
[----:B------:R-:W-:-:S04]  /*0560*/  IADD3 R3, P1, PT, R20, R21, RZ ;  /* 0x0000001514037210 */ /* 0x000fc80007f3e0ff */
[----:B------:R-:W-:Y:S02]  /*0570*/  IADD3.X R8, PT, PT, RZ, RZ, RZ, P1, !PT ;  /* 0x000000ffff087210 */ /* 0x000fe40000ffe4ff */
[----:B-1----:R-:W-:Y:S01]  /*0580*/  LEA R2, P1, R3, UR6, 0x2 ;  /* 0x0000000603027c11 */ /* 0x002fe2000f8210ff */
[----:B--2---:R-:W-:-:S03]  /*0590*/  IMAD.WIDE.U32 R12, R7, 0x4, R12 ;  /* 0x00000004070c7825 */ /* 0x004fc600078e000c */
[----:B------:R-:W-:Y:S01]  /*05a0*/  LEA.HI.X R3, R3, UR7, R8, 0x2, P1 ;  /* 0x0000000703037c11 */ /* 0x000fe200088f1408 */
[C---:B------:R-:W-:Y:S02]  /*05b0*/  IMAD.WIDE R6, R17.reuse, 0x4, R4 ;  /* 0x0000000411067825 */ /* 0x040fe400078e0204 */
[----:B------:R-:W2:Y:S04]  /*05c0*/  LDG.E R12, desc[UR4][R12.64] ;  /* 0x000000040c0c7981 */ /* 0x000ea8000c1e1900 */
[----:B------:R-:W2:Y:S01]  /*05d0*/  LDG.E R4, desc[UR4][R4.64] ;  /* 0x0000000404047981 */ /* 0x000ea2000c1e1900 */
[----:B------:R-:W-:-:S03]  /*05e0*/  IMAD.WIDE R8, R17, 0x4, R6 ;  /* 0x0000000411087825 */ /* 0x000fc600078e0206 */
[----:B------:R-:W3:Y:S04]  /*05f0*/  LDG.E R6, desc[UR4][R6.64] ;  /* 0x0000000406067981 */ /* 0x000ee8000c1e1900 */
[----:B------:R-:W3:Y:S01]  /*0600*/  LDG.E R15, desc[UR4][R2.64+0x4] ;  /* 0x00000404020f7981 */ /* 0x000ee2000c1e1900 */
[----:B------:R-:W-:-:S03]  /*0610*/  IMAD.WIDE R10, R17, 0x4, R8 ;  /* 0x00000004110a7825 */ /* 0x000fc600078e0208 */
[----:B------:R-:W4:Y:S04]  /*0620*/  LDG.E R18, desc[UR4][R8.64] ;  /* 0x0000000408127981 */ /* 0x000f28000c1e1900 */
[----:B------:R-:W4:Y:S04]  /*0630*/  LDG.E R22, desc[UR4][R2.64+0x8] ;  /* 0x0000080402167981 */ /* 0x000f28000c1e1900 */
[----:B------:R-:W5:Y:S04]  /*0640*/  LDG.E R23, desc[UR4][R2.64+0xc] ;  /* 0x00000c0402177981 */ /* 0x000f68000c1e1900 */
[----:B------:R-:W5:Y:S01]  /*0650*/  LDG.E R10, desc[UR4][R10.64] ;  /* 0x000000040a0a7981 */ /* 0x000f62000c1e1900 */
[----:B------:R-:W-:Y:S01]  /*0660*/  IADD3 R21, PT, PT, R21, 0x4, RZ ;  /* 0x0000000415157810 */ /* 0x000fe20007ffe0ff */
[----:B--2---:R-:W-:-:S04]  /*0670*/  FFMA R25, R4, R12, R25 ;  /* 0x0000000c04197223 */ /* 0x004fc80000000019 */
[----:B---3--:R-:W-:-:S04]  /*0680*/  FFMA R15, R6, R15, R25 ;  /* 0x0000000f060f7223 */ /* 0x008fc80000000019 */
[----:B----4-:R-:W-:-:S04]  /*0690*/  FFMA R15, R18, R22, R15 ;  /* 0x00000016120f7223 */ /* 0x010fc8000000000f */
[----:B-----5:R-:W-:-:S07]  /*06a0*/  FFMA R25, R10, R23, R15 ;  /* 0x000000170a197223 */ /* 0x020fce000000000f */
.L_x_88:
[----:B------:R-:W-:Y:S05]  /*06b0*/  @!P0 BRA `(.L_x_85) ;  /* 0x00000000007c8947 */ /* 0x000fea0003800000 */
[----:B------:R-:W-:Y:S02]  /*06c0*/  ISETP.NE.AND P1, PT, R14, 0x1, PT ;  /* 0x000000010e00780c */ /* 0x000fe40003f25270 */
[----:B------:R-:W-:-:S04]  /*06d0*/  LOP3.LUT R19, R19, 0x1, RZ, 0xc0, !PT ;  /* 0x0000000113137812 */ /* 0x000fc800078ec0ff */
[----:B------:R-:W-:-:S07]  /*06e0*/  ISETP.NE.U32.AND P0, PT, R19, 0x1, PT ;  /* 0x000000011300780c */ /* 0x000fce0003f05070 */
[----:B------:R-:W0:Y:S01]  /*06f0*/  @P1 LDC.64 R10, c[0x0][0x3a0] ;  /* 0x0000e800ff0a1b82 */ /* 0x000e220000000a00 */
[CC--:B------:R-:W-:Y:S02]  /*0700*/  @P1 IADD3 R13, PT, PT, R20.reuse, R21.reuse, RZ ;  /* 0x00000015140d1210 */ /* 0x0c0fe40007ffe0ff */
[----:B------:R-:W-:-:S04]  /*0710*/  @P1 IADD3 R12, P2, PT, R20, R21, RZ ;  /* 0x00000015140c1210 */ /* 0x000fc80007f5e0ff */
[----:B------:R-:W-:Y:S01]  /*0720*/  @P1 IADD3.X R14, PT, PT, RZ, RZ, RZ, P2, !PT ;  /* 0x000000ffff0e1210 */ /* 0x000fe200017fe4ff */
[----:B------:R-:W1:Y:S08]  /*0730*/  @P1 LDC.64 R8, c[0x0][0x390] ;  /* 0x0000e400ff081b82 */ /* 0x000e700000000a00 */
[----:B------:R-:W2:Y:S08]  /*0740*/  @P1 LDC.64 R6, c[0x0][0x3a0] ;  /* 0x0000e800ff061b82 */ /* 0x000eb00000000a00 */
[----:B------:R-:W3:Y:S01]  /*0750*/  @!P0 LDC.64 R4, c[0x0][0x390] ;  /* 0x0000e400ff048b82 */ /* 0x000ee20000000a00 */
[----:B0-----:R-:W-:-:S04]  /*0760*/  @P1 IMAD.WIDE.U32 R10, R13, 0x4, R10 ;  /* 0x000000040d0a1825 */ /* 0x001fc800078e000a */
[C---:B------:R-:W-:Y:S01]  /*0770*/  @P1 IMAD R13, R21.reuse, R17, R0 ;  /* 0x00000011150d1224 */ /* 0x040fe200078e0200 */
[----:B------:R-:W-:Y:S01]  /*0780*/  @P1 IADD3 R21, PT, PT, R21, 0x2, RZ ;  /* 0x0000000215151810 */ /* 0x000fe20007ffe0ff */
[----:B------:R-:W4:Y:S01]  /*0790*/  @P1 LDG.E R10, desc[UR4][R10.64] ;  /* 0x000000040a0a1981 */ /* 0x000f22000c1e1900 */
[----:B------:R-:W0:Y:S01]  /*07a0*/  @!P0 LDC.64 R2, c[0x0][0x3a0] ;  /* 0x0000e800ff028b82 */ /* 0x000e220000000a00 */
[----:B-1----:R-:W-:Y:S01]  /*07b0*/  @P1 IMAD.WIDE R8, R13, 0x4, R8 ;  /* 0x000000040d081825 */ /* 0x002fe200078e0208 */
[----:B------:R-:W-:Y:S02]  /*07c0*/  @!P0 IADD3 R15, PT, PT, R20, R21, RZ ;  /* 0x00000015140f8210 */ /* 0x000fe40007ffe0ff */
[----:B--2---:R-:W-:Y:S01]  /*07d0*/  @P1 LEA R6, P2, R12, R6, 0x2 ;  /* 0x000000060c061211 */ /* 0x004fe200078410ff */
[----:B------:R-:W-:-:S03]  /*07e0*/  @!P0 IMAD R21, R21, R17, R0 ;  /* 0x0000001115158224 */ /* 0x000fc600078e0200 */
[----:B------:R-:W-:Y:S01]  /*07f0*/  @P1 LEA.HI.X R7, R12, R7, R14, 0x2, P2 ;  /* 0x000000070c071211 */ /* 0x000fe200010f140e */
[----:B------:R-:W-:Y:S01]  /*0800*/  @P1 IMAD.WIDE R12, R17, 0x4, R8 ;  /* 0x00000004110c1825 */ /* 0x000fe200078e0208 */
[----:B------:R-:W4:Y:S03]  /*0810*/  @P1 LDG.E R14, desc[UR4][R8.64] ;  /* 0x00000004080e1981 */ /* 0x000f26000c1e1900 */
[----:B---3--:R-:W-:Y:S01]  /*0820*/  @!P0 IMAD.WIDE R4, R21, 0x4, R4 ;  /* 0x0000000415048825 */ /* 0x008fe200078e0204 */
[----:B------:R-:W2:Y:S04]  /*0830*/  @P1 LDG.E R6, desc[UR4][R6.64+0x4] ;  /* 0x0000040406061981 */ /* 0x000ea8000c1e1900 */
[----:B------:R-:W2:Y:S01]  /*0840*/  @P1 LDG.E R13, desc[UR4][R12.64] ;  /* 0x000000040c0d1981 */ /* 0x000ea2000c1e1900 */
[----:B0-----:R-:W-:-:S03]  /*0850*/  @!P0 IMAD.WIDE.U32 R2, R15, 0x4, R2 ;  /* 0x000000040f028825 */ /* 0x001fc600078e0002 */
[----:B------:R-:W3:Y:S04]  /*0860*/  @!P0 LDG.E R4, desc[UR4][R4.64] ;  /* 0x0000000404048981 */ /* 0x000ee8000c1e1900 */
[----:B------:R-:W3:Y:S01]  /*0870*/  @!P0 LDG.E R2, desc[UR4][R2.64] ;  /* 0x0000000402028981 */ /* 0x000ee2000c1e1900 */
[----:B----4-:R-:W-:-:S04]  /*0880*/  @P1 FFMA R10, R14, R10, R25 ;  /* 0x0000000a0e0a1223 */ /* 0x010fc80000000019 */
[----:B--2---:R-:W-:-:S04]  /*0890*/  @P1 FFMA R25, R13, R6, R10 ;  /* 0x000000060d191223 */ /* 0x004fc8000000000a */
[----:B---3--:R-:W-:-:S07]  /*08a0*/  @!P0 FFMA R25, R4, R2, R25 ;  /* 0x0000000204198223 */ /* 0x008fce0000000019 */
.L_x_85:
[----:B------:R-:W0:Y:S01]  /*08b0*/  LDC.64 R2, c[0x0][0x3b0] ;  /* 0x0000ec00ff027b82 */ /* 0x000e220000000a00 */
[----:B------:R-:W-:-:S07]  /*08c0*/  IMAD R17, R16, R17, R0 ;  /* 0x0000001110117224 */ /* 0x000fce00078e0200 */
[----:B------:R-:W1:Y:S01]  /*08d0*/  LDC.64 R4, c[0x0][0x3a8] ;  /* 0x0000ea00ff047b82 */ /* 0x000e620000000a00 */
[----:B0-----:R-:W-:-:S06]  /*08e0*/  IMAD.WIDE R2, R17, 0x4, R2 ;  /* 0x0000000411027825 */ /* 0x001fcc00078e0202 */
[----:B------:R-:W2:Y:S01]  /*08f0*/  LDG.E R2, desc[UR4][R2.64] ;  /* 0x0000000402027981 */ /* 0x000ea2000c1e1900 */
[----:B-1----:R-:W-:Y:S01]  /*0900*/  IMAD.WIDE R4, R17, 0x4, R4 ;  /* 0x0000000411047825 */ /* 0x002fe200078e0204 */
[----:B--2---:R-:W-:-:S04]  /*0910*/  FSETP.GT.AND P0, PT, R2, RZ, PT ;  /* 0x000000ff0200720b */ /* 0x004fc80003f04000 */
[----:B------:R-:W-:-:S05]  /*0920*/  FSEL R25, R25, RZ, P0 ;  /* 0x000000ff19197208 */ /* 0x000fca0000000000 */
[----:B------:R-:W-:Y:S01]  /*0930*/  STG.E desc[UR4][R4.64], R25 ;  /* 0x0000001904007986 */ /* 0x000fe2000c101904 */
[----:B------:R-:W-:Y:S05]  /*0940*/  EXIT ;  /* 0x000000000000794d */ /* 0x000fea0003800000 */
.L_x_89:
        /* <DEDUP_REMOVED lines=11> */
.L_x_109:


//--------------------- .text._Z12forward_reluiiiPfS_S_S_ --------------------------
	.section	.text._Z12forward_reluiiiPfS_S_S_,"ax",@progbits
	.align	128
        .global         _Z12forward_reluiiiPfS_S_S_
        .type           _Z12forward_reluiiiPfS_S_S_,@function
        .size           _Z12forward_reluiiiPfS_S_S_,(.L_x_110 - _Z12forward_reluiiiPfS_S_S_)
        .other          _Z12forward_reluiiiPfS_S_S_,@"STO_CUDA_ENTRY STV_DEFAULT"
_Z12forward_reluiiiPfS_S_S_:
.text._Z12forward_reluiiiPfS_S_S_:
        /* <DEDUP_REMOVED lines=15> */
[----:B------:R-:W1:Y:S07]  /*00f0*/  LDCU.64 UR4, c[0x0][0x358] ;  /* 0x00006b00ff0477ac */ /* 0x000e6e0008000a00 */
[----:B------:R-:W2:Y:S01]  /*0100*/  LDC.64 R2, c[0x0][0x3a0] ;  /* 0x0000e800ff027b82 */ /* 0x000ea20000000a00 */
[----:B0-----:R-:W-:Y:S01]  /*0110*/  ISETP.GE.AND P0, PT, R19, 0x1, PT ;  /* 0x000000011300780c */ /* 0x001fe20003f06270 */
[----:B--2---:R-:W-:-:S05]  /*0120*/  IMAD.WIDE R2, R0, 0x4, R2 ;  /* 0x0000000400027825 */ /* 0x004fca00078e0202 */
[----:B-1----:R0:W5:Y:S07]  /*0130*/  LDG.E R25, desc[UR4][R2.64] ;  /* 0x0000000402197981 */ /* 0x00216e000c1e1900 */
[----:B------:R-:W-:Y:S05]  /*0140*/  @!P0 BRA `(.L_x_90) ;  /* 0x0000000400d88947 */ /* 0x000fea0003800000 */
[C---:B------:R-:W-:Y:S01]  /*0150*/  ISETP.GE.U32.AND P1, PT, R19.reuse, 0x8, PT ;  /* 0x000000081300780c */ /* 0x040fe20003f26070 */
[----:B------:R-:W-:Y:S01]  /*0160*/  HFMA2 R21, -RZ, RZ, 0, 0 ;  /* 0x00000000ff157431 */ /* 0x000fe200000001ff */
[----:B------:R-:W-:Y:S01]  /*0170*/  LOP3.LUT R27, R19, 0x7, RZ, 0xc0, !PT ;  /* 0x00000007131b7812 */ /* 0x000fe200078ec0ff */
[----:B------:R-:W-:-:S03]  /*0180*/  IMAD R20, R16, R19, RZ ;  /* 0x0000001310147224 */ /* 0x000fc600078e02ff */
[----:B------:R-:W-:-:S07]  /*0190*/  ISETP.NE.AND P0, PT, R27, RZ, PT ;  /* 0x000000ff1b00720c */ /* 0x000fce0003f05270 */
[----:B------:R-:W-:Y:S06]  /*01a0*/  @!P1 BRA `(.L_x_91) ;  /* 0x0000000000c09947 */ /* 0x000fec0003800000 */
[----:B0-----:R-:W0:Y:S01]  /*01b0*/  LDC.64 R2, c[0x0][0x390] ;  /* 0x0000e400ff027b82 */ /* 0x001e220000000a00 */
[----:B------:R-:W-:Y:S02]  /*01c0*/  LOP3.LUT R21, R19, 0x7ffffff8, RZ, 0xc0, !PT ;  /* 0x7ffffff813157812 */ /* 0x000fe400078ec0ff */
[----:B------:R-:W-:Y:S02]  /*01d0*/  MOV R18, R0 ;  /* 0x0000000000127202 */ /* 0x000fe40000000f00 */
[----:B------:R-:W-:Y:S01]  /*01e0*/  IADD3 R22, PT, PT, -R21, RZ, RZ ;  /* 0x000000ff15167210 */ /* 0x000fe20007ffe1ff */
[----:B0-----:R-:W-:-:S03]  /*01f0*/  IMAD.WIDE.U32 R2, R20, 0x4, R2 ;  /* 0x0000000414027825 */ /* 0x001fc600078e0002 */
[----:B------:R-:W-:-:S04]  /*0200*/  IADD3 R5, P1, PT, R2, 0x10, RZ ;  /* 0x0000001002057810 */ /* 0x000fc80007f3e0ff */
[----:B------:R-:W-:-:S09]  /*0210*/  IADD3.X R6, PT, PT, RZ, R3, RZ, P1, !PT ;  /* 0x00000003ff067210 */ /* 0x000fd20000ffe4ff */
.L_x_92:
[----:B------:R-:W0:Y:S01]  /*0220*/  LDC.64 R14, c[0x0][0x398] ;  /* 0x0000e600ff0e7b82 */ /* 0x000e220000000a00 */
[----:B------:R-:W-:Y:S02]  /*0230*/  MOV R2, R5 ;  /* 0x0000000500027202 */ /* 0x000fe40000000f00 */
[----:B------:R-:W-:-:S05]  /*0240*/  MOV R3, R6 ;  /* 0x0000000600037202 */ /* 0x000fca0000000f00 */
[----:B------:R-:W2:Y:S04]  /*0250*/  LDG.E R24, desc[UR4][R2.64+-0x10] ;  /* 0xfffff00402187981 */ /* 0x000ea8000c1e1900 */
[----:B------:R-:W3:Y:S04]  /*0260*/  LDG.E R23, desc[UR4][R2.64+-0xc] ;  /* 0xfffff40402177981 */ /* 0x000ee8000c1e1900 */
[----:B------:R-:W4:Y:S04]  /*0270*/  LDG.E R28, desc[UR4][R2.64+-0x8] ;  /* 0xfffff804021c7981 */ /* 0x000f28000c1e1900 */
[----:B------:R-:W4:Y:S01]  /*0280*/  LDG.E R29, desc[UR4][R2.64+-0x4] ;  /* 0xfffffc04021d7981 */ /* 0x000f22000c1e1900 */
        /* <DEDUP_REMOVED lines=8> */
[----:B------:R2:W4:Y:S02]  /*0310*/  LDG.E R6, desc[UR4][R6.64] ;  /* 0x0000000406067981 */ /* 0x000524000c1e1900 */
[----:B------:R-:W-:-:S02]  /*0320*/  IMAD.WIDE R10, R17, 0x4, R8 ;  /* 0x00000004110a7825 */ /* 0x000fc400078e0208 */
[----:B------:R-:W4:Y:S04]  /*0330*/  LDG.E R4, desc[UR4][R2.64+0x4] ;  /* 0x0000040402047981 */ /* 0x000f28000c1e1900 */
[----:B------:R-:W4:Y:S01]  /*0340*/  LDG.E R8, desc[UR4][R8.64] ;  /* 0x0000000408087981 */ /* 0x000f22000c1e1900 */
[----:B0-----:R-:W-:-:S03]  /*0350*/  IMAD.WIDE R14, R17, 0x4, R10 ;  /* 0x00000004110e7825 */ /* 0x001fc600078e020a */
[----:B------:R-:W4:Y:S04]  /*0360*/  LDG.E R10, desc[UR4][R10.64] ;  /* 0x000000040a0a7981 */ /* 0x000f28000c1e1900 */
[----:B------:R-:W4:Y:S04]  /*0370*/  LDG.E R13, desc[UR4][R14.64] ;  /* 0x000000040e0d7981 */ /* 0x000f28000c1e1900 */
[----:B------:R-:W4:Y:S01]  /*0380*/  LDG.E R9, desc[UR4][R2.64+0xc] ;  /* 0x00000c0402097981 */ /* 0x000f22000c1e1900 */
[----:B--2--5:R-:W-:-:S03]  /*0390*/  FFMA R7, R26, R24, R25 ;  /* 0x000000181a077223 */ /* 0x024fc60000000019 */
        /* <DEDUP_REMOVED lines=8> */
[----:B------:R-:W-:Y:S01]  /*0420*/  FFMA R5, R6, R29, R5 ;  /* 0x0000001d06057223 */ /* 0x000fe20000000005 */
        /* <DEDUP_REMOVED lines=8> */
.L_x_91:
[----:B------:R-:W-:Y:S05]  /*04b0*/  @!P0 BRA `(.L_x_90) ;  /* 0x0000000000fc8947 */ /* 0x000fea0003800000 */
[----:B------:R-:W-:Y:S02]  /*04c0*/  ISETP.GE.U32.AND P1, PT, R27, 0x4, PT ;  /* 0x000000041b00780c */ /* 0x000fe40003f26070 */
[----:B------:R-:W-:-:S04]  /*04d0*/  LOP3.LUT R14, R19, 0x3, RZ, 0xc0, !PT ;  /* 0x00000003130e7812 */ /* 0x000fc800078ec0ff */
[----:B------:R-:W-:-:S07]  /*04e0*/  ISETP.NE.AND P0, PT, R14, RZ, PT ;  /* 0x000000ff0e00720c */ /* 0x000fce0003f05270 */
[----:B------:R-:W-:Y:S06]  /*04f0*/  @!P1 BRA `(.L_x_93) ;  /* 0x00000000006c9947 */ /* 0x000fec0003800000 */
[----:B------:R-:W1:Y:S01]  /*0500*/  LDC.64 R4, c[0x0][0x398] ;  /* 0x0000e600ff047b82 */ /* 0x000e620000000a00 */
[----:B------:R-:W2:Y:S01]  /*0510*/  LDCU.64 UR6, c[0x0][0x390] ;  /* 0x00007200ff0677ac */ /* 0x000ea20008000a00 */
[----:B0-----:R-:W-:Y:S01]  /*0520*/  IMAD R3, R21, R17, R0 ;  /* 0x0000001115037224 */ /* 0x001fe200078e0200 */
[----:B------:R-:W-:-:S05]  /*0530*/  IADD3 R7, PT, PT, R20, R21, RZ ;  /* 0x0000001514077210 */ /* 0x000fca0007ffe0ff */
[----:B------:R-:W0:Y:S01]  /*0540*/  LDC.64 R12, c[0x0][0x390] ;  /* 0x0000e400ff0c7b82 */ /* 0x000e220000000a00 */
[----:B-1----:R-:W-:Y:S01]  /*0550*/  IMAD.WIDE R4, R3, 0x4, R4 ;  /* 0x0000000403047825 */ /* 0x002fe200078e0204 */
[----:B------:R-:W-:-:S04]  /*0560*/  IADD3 R3, P1, PT, R20, R21, RZ ;  /* 0x0000001514037210 */ /* 0x000fc80007f3e0ff */
[----:B------:R-:W-:Y:S02]  /*0570*/  IADD3.X R8, PT, PT, RZ, RZ, RZ, P1, !PT ;  /* 0x000000ffff087210 */ /* 0x000fe40000ffe4ff */
[----:B--2---:R-:W-:Y:S01]  /*0580*/  LEA R2, P1, R3, UR6, 0x2 ;  /* 0x0000000603027c11 */ /* 0x004fe2000f8210ff */
[----:B0-----:R-:W-:-:S03]  /*0590*/  IMAD.WIDE.U32 R12, R7, 0x4, R12 ;  /* 0x00000004070c7825 */ /* 0x001fc600078e000c */
        /* <DEDUP_REMOVED lines=10> */
[----:B------:R-:W4:Y:S04]  /*0640*/  LDG.E R23, desc[UR4][R2.64+0xc] ;  /* 0x00000c0402177981 */ /* 0x000f28000c1e1900 */
[----:B------:R-:W4:Y:S01]  /*0650*/  LDG.E R10, desc[UR4][R10.64] ;  /* 0x000000040a0a7981 */ /* 0x000f22000c1e1900 */
[----:B------:R-:W-:Y:S01]  /*0660*/  IADD3 R21, PT, PT, R21, 0x4, RZ ;  /* 0x0000000415157810 */ /* 0x000fe20007ffe0ff */
[----:B--2--5:R-:W-:-:S04]  /*0670*/  FFMA R25, R4, R12, R25 ;  /* 0x0000000c04197223 */ /* 0x024fc80000000019 */
[----:B---3--:R-:W-:-:S04]  /*0680*/  FFMA R15, R6, R15, R25 ;  /* 0x0000000f060f7223 */ /* 0x008fc80000000019 */
[----:B----4-:R-:W-:-:S04]  /*0690*/  FFMA R15, R18, R22, R15 ;  /* 0x00000016120f7223 */ /* 0x010fc8000000000f */
[----:B------:R-:W-:-:S07]  /*06a0*/  FFMA R25, R10, R23, R15 ;  /* 0x000000170a197223 */ /* 0x000fce000000000f */
.L_x_93:
[----:B------:R-:W-:Y:S05]  /*06b0*/  @!P0 BRA `(.L_x_90) ;  /* 0x00000000007c8947 */ /* 0x000fea0003800000 */
[----:B------:R-:W-:Y:S01]  /*06c0*/  ISETP.NE.AND P1, PT, R14, 0x1, PT ;  /* 0x000000010e00780c */ /* 0x000fe20003f25270 */
[----:B------:R-:W1:Y:S01]  /*06d0*/  LDC.64 R10, c[0x0][0x390] ;  /* 0x0000e400ff0a7b82 */ /* 0x000e620000000a00 */
[----:B------:R-:W-:-:S04]  /*06e0*/  LOP3.LUT R19, R19, 0x1, RZ, 0xc0, !PT ;  /* 0x0000000113137812 */ /* 0x000fc800078ec0ff */
[----:B------:R-:W-:-:S03]  /*06f0*/  ISETP.NE.U32.AND P0, PT, R19, 0x1, PT ;  /* 0x000000011300780c */ /* 0x000fc60003f05070 */
[----:B------:R-:W2:Y:S04]  /*0700*/  LDC.64 R8, c[0x0][0x398] ;  /* 0x0000e600ff087b82 */ /* 0x000ea80000000a00 */
[CC--:B------:R-:W-:Y:S02]  /*0710*/  @P1 IADD3 R13, PT, PT, R20.reuse, R21.reuse, RZ ;  /* 0x00000015140d1210 */ /* 0x0c0fe40007ffe0ff */
[----:B------:R-:W-:Y:S02]  /*0720*/  @P1 IADD3 R12, P2, PT, R20, R21, RZ ;  /* 0x00000015140c1210 */ /* 0x000fe40007f5e0ff */
[----:B0-----:R-:W0:Y:S02]  /*0730*/  @P1 LDC.64 R2, c[0x0][0x390] ;  /* 0x0000e400ff021b82 */ /* 0x001e240000000a00 */
[----:B------:R-:W-:-:S06]  /*0740*/  @P1 IADD3.X R14, PT, PT, RZ, RZ, RZ, P2, !PT ;  /* 0x000000ffff0e1210 */ /* 0x000fcc00017fe4ff */
[----:B------:R-:W3:Y:S01]  /*0750*/  LDC.64 R6, c[0x0][0x398] ;  /* 0x0000e600ff067b82 */ /* 0x000ee20000000a00 */
[----:B-1----:R-:W-:-:S04]  /*0760*/  @P1 IMAD.WIDE.U32 R10, R13, 0x4, R10 ;  /* 0x000000040d0a1825 */ /* 0x002fc800078e000a */
[C---:B------:R-:W-:Y:S01]  /*0770*/  @P1 IMAD R13, R21.reuse, R17, R0 ;  /* 0x00000011150d1224 */ /* 0x040fe200078e0200 */
[----:B------:R-:W-:Y:S01]  /*0780*/  @P1 IADD3 R21, PT, PT, R21, 0x2, RZ ;  /* 0x0000000215151810 */ /* 0x000fe20007ffe0ff */
[----:B------:R-:W4:Y:S01]  /*0790*/  @P1 LDG.E R10, desc[UR4][R10.64] ;  /* 0x000000040a0a1981 */ /* 0x000f22000c1e1900 */
[----:B------:R-:W1:Y:S01]  /*07a0*/  LDC.64 R4, c[0x0][0x390] ;  /* 0x0000e400ff047b82 */ /* 0x000e620000000a00 */
[----:B--2---:R-:W-:Y:S01]  /*07b0*/  @P1 IMAD.WIDE R8, R13, 0x4, R8 ;  /* 0x000000040d081825 */ /* 0x004fe200078e0208 */
[----:B------:R-:W-:Y:S02]  /*07c0*/  @!P0 IADD3 R15, PT, PT, R20, R21, RZ ;  /* 0x00000015140f8210 */ /* 0x000fe40007ffe0ff */
[----:B0-----:R-:W-:Y:S01]  /*07d0*/  @P1 LEA R2, P2, R12, R2, 0x2 ;  /* 0x000000020c021211 */ /* 0x001fe200078410ff */
[----:B------:R-:W-:-:S03]  /*07e0*/  @!P0 IMAD R21, R21, R17, R0 ;  /* 0x0000001115158224 */ /* 0x000fc600078e0200 */
[----:B------:R-:W-:Y:S01]  /*07f0*/  @P1 LEA.HI.X R3, R12, R3, R14, 0x2, P2 ;  /* 0x000000030c031211 */ /* 0x000fe200010f140e */
[----:B------:R-:W-:Y:S01]  /*0800*/  @P1 IMAD.WIDE R12, R17, 0x4, R8 ;  /* 0x00000004110c1825 */ /* 0x000fe200078e0208 */
[----:B------:R-:W4:Y:S03]  /*0810*/  @P1 LDG.E R14, desc[UR4][R8.64] ;  /* 0x00000004080e1981 */ /* 0x000f26000c1e1900 */
[----:B---3--:R-:W-:Y:S01]  /*0820*/  @!P0 IMAD.WIDE R6, R21, 0x4, R6 ;  /* 0x0000000415068825 */ /* 0x008fe200078e0206 */
[----:B------:R-:W2:Y:S04]  /*0830*/  @P1 LDG.E R2, desc[UR4][R2.64+0x4] ;  /* 0x0000040402021981 */ /* 0x000ea8000c1e1900 */
[----:B------:R-:W2:Y:S01]  /*0840*/  @P1 LDG.E R13, desc[UR4][R12.64] ;  /* 0x000000040c0d1981 */ /* 0x000ea2000c1e1900 */
[----:B-1----:R-:W-:-:S03]  /*0850*/  @!P0 IMAD.WIDE.U32 R4, R15, 0x4, R4 ;  /* 0x000000040f048825 */ /* 0x002fc600078e0004 */
[----:B------:R-:W3:Y:S04]  /*0860*/  @!P0 LDG.E R6, desc[UR4][R6.64] ;  /* 0x0000000406068981 */ /* 0x000ee8000c1e1900 */
[----:B------:R-:W3:Y:S01]  /*0870*/  @!P0 LDG.E R4, desc[UR4][R4.64] ;  /* 0x0000000404048981 */ /* 0x000ee2000c1e1900 */
[----:B----45:R-:W-:-:S04]  /*0880*/  @P1 FFMA R10, R14, R10, R25 ;  /* 0x0000000a0e0a1223 */ /* 0x030fc80000000019 */
[----:B--2---:R-:W-:-:S04]  /*0890*/  @P1 FFMA R25, R13, R2, R10 ;  /* 0x000000020d191223 */ /* 0x004fc8000000000a */
[----:B---3--:R-:W-:-:S07]  /*08a0*/  @!P0 FFMA R25, R6, R4, R25 ;  /* 0x0000000406198223 */ /* 0x008fce0000000019 */
.L_x_90:
[----:B0-----:R-:W0:Y:S01]  /*08b0*/  LDC.64 R2, c[0x0][0x3a8] ;  /* 0x0000ea00ff027b82 */ /* 0x001e220000000a00 */
[----:B------:R-:W-:Y:S01]  /*08c0*/  IMAD R17, R16, R17, R0 ;  /* 0x0000001110117224 */ /* 0x000fe200078e0200 */
[----:B-----5:R-:W-:-:S03]  /*08d0*/  FMNMX R25, RZ, R25, !PT ;  /* 0x00000019ff197209 */ /* 0x020fc60007800000 */
[----:B0-----:R-:W-:-:S05]  /*08e0*/  IMAD.WIDE R2, R17, 0x4, R2 ;  /* 0x0000000411027825 */ /* 0x001fca00078e0202 */
[----:B------:R-:W-:Y:S01]  /*08f0*/  STG.E desc[UR4][R2.64], R25 ;  /* 0x0000001902007986 */ /* 0x000fe2000c101904 */
[----:B------:R-:W-:Y:S05]  /*0900*/  EXIT ;  /* 0x000000000000794d */ /* 0x000fea0003800000 */
.L_x_94:
        /* <DEDUP_REMOVED lines=15> */
.L_x_110:


//--------------------- .text._Z7forwardiiiPfS_S_S_ --------------------------
	.section	.text._Z7forwardiiiPfS_S_S_,"ax",@progbits
	.align	128
        .global         _Z7forwardiiiPfS_S_S_
        .type           _Z7forwardiiiPfS_S_S_,@function
        .size           _Z7forwardiiiPfS_S_S_,(.L_x_111 - _Z7forwardiiiPfS_S_S_)
        .other          _Z7forwardiiiPfS_S_S_,@"STO_CUDA_ENTRY STV_DEFAULT"
_Z7forwardiiiPfS_S_S_:
.text._Z7forwardiiiPfS_S_S_:
        /* <DEDUP_REMOVED lines=14> */
[----:B------:R-:W0:Y:S01]  /*00e0*/  LDC.64 R4, c[0x0][0x3a0] ;  /* 0x0000e800ff047b82 */ /* 0x000e220000000a00 */
[----:B------:R-:W1:Y:S07]  /*00f0*/  LDCU.64 UR4, c[0x0][0x358] ;  /* 0x00006b00ff0477ac */ /* 0x000e6e0008000a00 */
[----:B------:R-:W2:Y:S08]  /*0100*/  LDC R6, c[0x0][0x384] ;  /* 0x0000e100ff067b82 */ /* 0x000eb00000000800 */
[----:B------:R-:W3:Y:S01]  /*0110*/  LDC.64 R2, c[0x0][0x3a8] ;  /* 0x0000ea00ff027b82 */ /* 0x000ee20000000a00 */
[----:B0-----:R-:W-:-:S05]  /*0120*/  IMAD.WIDE R4, R7, 0x4, R4 ;  /* 0x0000000407047825 */ /* 0x001fca00078e0204 */
[----:B-1----:R-:W4:Y:S01]  /*0130*/  LDG.E R13, desc[UR4][R4.64] ;  /* 0x00000004040d7981 */ /* 0x002f22000c1e1900 */
[----:B------:R-:W-:Y:S01]  /*0140*/  IMAD R11, R9, R0, R7 ;  /* 0x00000000090b7224 */ /* 0x000fe200078e0207 */
[----:B--2---:R-:W-:-:S03]  /*0150*/  ISETP.GE.AND P0, PT, R6, 0x1, PT ;  /* 0x000000010600780c */ /* 0x004fc60003f06270 */
[----:B---3--:R-:W-:-:S05]  /*0160*/  IMAD.WIDE R2, R11, 0x4, R2 ;  /* 0x000000040b027825 */ /* 0x008fca00078e0202 */
[----:B----4-:R0:W-:Y:S05]  /*0170*/  STG.E desc[UR4][R2.64], R13 ;  /* 0x0000000d02007986 */ /* 0x0101ea000c101904 */
[----:B------:R-:W-:Y:S05]  /*0180*/  @!P0 EXIT ;  /* 0x000000000000894d */ /* 0x000fea0003800000 */
[C---:B------:R-:W-:Y:S01]  /*0190*/  ISETP.GE.U32.AND P1, PT, R6.reuse, 0x8, PT ;  /* 0x000000080600780c */ /* 0x040fe20003f26070 */
[----:B------:R-:W-:Y:S01]  /*01a0*/  HFMA2 R8, -RZ, RZ, 0, 0 ;  /* 0x00000000ff087431 */ /* 0x000fe200000001ff */
[----:B------:R-:W-:Y:S01]  /*01b0*/  LOP3.LUT R18, R6, 0x7, RZ, 0xc0, !PT ;  /* 0x0000000706127812 */ /* 0x000fe200078ec0ff */
[----:B------:R-:W-:-:S03]  /*01c0*/  IMAD R9, R9, R6, RZ ;  /* 0x0000000609097224 */ /* 0x000fc600078e02ff */
[----:B------:R-:W-:-:S07]  /*01d0*/  ISETP.NE.AND P0, PT, R18, RZ, PT ;  /* 0x000000ff1200720c */ /* 0x000fce0003f05270 */
[----:B------:R-:W-:Y:S06]  /*01e0*/  @!P1 BRA `(.L_x_95) ;  /* 0x0000000000dc9947 */ /* 0x000fec0003800000 */
[----:B------:R-:W1:Y:S01]  /*01f0*/  LDC.64 R4, c[0x0][0x390] ;  /* 0x0000e400ff047b82 */ /* 0x000e620000000a00 */
[----:B------:R-:W-:Y:S02]  /*0200*/  LOP3.LUT R8, R6, 0x7ffffff8, RZ, 0xc0, !PT ;  /* 0x7ffffff806087812 */ /* 0x000fe400078ec0ff */
[----:B------:R-:W-:Y:S02]  /*0210*/  MOV R11, R7 ;  /* 0x00000007000b7202 */ /* 0x000fe40000000f00 */
[----:B------:R-:W-:Y:S01]  /*0220*/  IADD3 R10, PT, PT, -R8, RZ, RZ ;  /* 0x000000ff080a7210 */ /* 0x000fe20007ffe1ff */
[----:B-1----:R-:W-:-:S03]  /*0230*/  IMAD.WIDE.U32 R4, R9, 0x4, R4 ;  /* 0x0000000409047825 */ /* 0x002fc600078e0004 */
[----:B------:R-:W-:-:S04]  /*0240*/  IADD3 R12, P1, PT, R4, 0x10, RZ ;  /* 0x00000010040c7810 */ /* 0x000fc80007f3e0ff */
[----:B------:R-:W-:-:S09]  /*0250*/  IADD3.X R5, PT, PT, RZ, R5, RZ, P1, !PT ;  /* 0x00000005ff057210 */ /* 0x000fd20000ffe4ff */
.L_x_96:
[----:B------:R-:W1:Y:S01]  /*0260*/  LDC.64 R14, c[0x0][0x398] ;  /* 0x0000e600ff0e7b82 */ /* 0x000e620000000a00 */
[----:B------:R-:W-:-:S05]  /*0270*/  MOV R4, R12 ;  /* 0x0000000c00047202 */ /* 0x000fca0000000f00 */
[----:B--2---:R-:W2:Y:S01]  /*0280*/  LDG.E R16, desc[UR4][R4.64+-0x10] ;  /* 0xfffff00404107981 */ /* 0x004ea2000c1e1900 */
[----:B-1----:R-:W-:-:S05]  /*0290*/  IMAD.WIDE R14, R11, 0x4, R14 ;  /* 0x000000040b0e7825 */ /* 0x002fca00078e020e */
[----:B------:R-:W2:Y:S02]  /*02a0*/  LDG.E R12, desc[UR4][R14.64] ;  /* 0x000000040e0c7981 */ /* 0x000ea4000c1e1900 */
[----:B--2---:R-:W-:Y:S01]  /*02b0*/  FFMA R19, R12, R16, R13 ;  /* 0x000000100c137223 */ /* 0x004fe2000000000d */
[----:B0-----:R-:W-:-:S04]  /*02c0*/  IMAD.WIDE R12, R0, 0x4, R14 ;  /* 0x00000004000c7825 */ /* 0x001fc800078e020e */
[----:B------:R0:W-:Y:S04]  /*02d0*/  STG.E desc[UR4][R2.64], R19 ;  /* 0x0000001302007986 */ /* 0x0001e8000c101904 */
[----:B------:R-:W2:Y:S04]  /*02e0*/  LDG.E R16, desc[UR4][R12.64] ;  /* 0x000000040c107981 */ /* 0x000ea8000c1e1900 */
[----:B------:R-:W2:Y:S02]  /*02f0*/  LDG.E R17, desc[UR4][R4.64+-0xc] ;  /* 0xfffff40404117981 */ /* 0x000ea4000c1e1900 */
[----:B--2---:R-:W-:Y:S01]  /*0300*/  FFMA R21, R16, R17, R19 ;  /* 0x0000001110157223 */ /* 0x004fe20000000013 */
[----:B------:R-:W-:-:S04]  /*0310*/  IMAD.WIDE R16, R0, 0x4, R12 ;  /* 0x0000000400107825 */ /* 0x000fc800078e020c */
[----:B------:R-:W-:Y:S04]  /*0320*/  STG.E desc[UR4][R2.64], R21 ;  /* 0x0000001502007986 */ /* 0x000fe8000c101904 */
[----:B------:R-:W2:Y:S04]  /*0330*/  LDG.E R20, desc[UR4][R16.64] ;  /* 0x0000000410147981 */ /* 0x000ea8000c1e1900 */
[----:B------:R-:W2:Y:S01]  /*0340*/  LDG.E R22, desc[UR4][R4.64+-0x8] ;  /* 0xfffff80404167981 */ /* 0x000ea2000c1e1900 */
[----:B------:R-:W-:-:S04]  /*0350*/  IMAD.WIDE R14, R0, 0x4, R16 ;  /* 0x00000004000e7825 */ /* 0x000fc800078e0210 */
[----:B--2---:R-:W-:-:S05]  /*0360*/  FFMA R23, R20, R22, R21 ;  /* 0x0000001614177223 */ /* 0x004fca0000000015 */
[----:B------:R1:W-:Y:S04]  /*0370*/  STG.E desc[UR4][R2.64], R23 ;  /* 0x0000001702007986 */ /* 0x0003e8000c101904 */
[----:B------:R-:W0:Y:S04]  /*0380*/  LDG.E R20, desc[UR4][R14.64] ;  /* 0x000000040e147981 */ /* 0x000e28000c1e1900 */
[----:B------:R-:W0:Y:S02]  /*0390*/  LDG.E R12, desc[UR4][R4.64+-0x4] ;  /* 0xfffffc04040c7981 */ /* 0x000e24000c1e1900 */
[----:B0-----:R-:W-:Y:S01]  /*03a0*/  FFMA R19, R20, R12, R23 ;  /* 0x0000000c14137223 */ /* 0x001fe20000000017 */
[----:B------:R-:W-:-:S04]  /*03b0*/  IMAD.WIDE R12, R0, 0x4, R14 ;  /* 0x00000004000c7825 */ /* 0x000fc800078e020e */
[----:B------:R0:W-:Y:S04]  /*03c0*/  STG.E desc[UR4][R2.64], R19 ;  /* 0x0000001302007986 */ /* 0x0001e8000c101904 */
[----:B------:R-:W2:Y:S04]  /*03d0*/  LDG.E R20, desc[UR4][R12.64] ;  /* 0x000000040c147981 */ /* 0x000ea8000c1e1900 */
[----:B------:R-:W2:Y:S02]  /*03e0*/  LDG.E R16, desc[UR4][R4.64] ;  /* 0x0000000404107981 */ /* 0x000ea4000c1e1900 */
[----:B--2---:R-:W-:Y:S01]  /*03f0*/  FFMA R25, R20, R16, R19 ;  /* 0x0000001014197223 */ /* 0x004fe20000000013 */
[----:B------:R-:W-:-:S04]  /*0400*/  IMAD.WIDE R16, R0, 0x4, R12 ;  /* 0x0000000400107825 */ /* 0x000fc800078e020c */
[----:B------:R2:W-:Y:S04]  /*0410*/  STG.E desc[UR4][R2.64], R25 ;  /* 0x0000001902007986 */ /* 0x0005e8000c101904 */
[----:B------:R-:W1:Y:S04]  /*0420*/  LDG.E R20, desc[UR4][R16.64] ;  /* 0x0000000410147981 */ /* 0x000e68000c1e1900 */
[----:B------:R-:W1:Y:S02]  /*0430*/  LDG.E R14, desc[UR4][R4.64+0x4] ;  /* 0x00000404040e7981 */ /* 0x000e64000c1e1900 */
[----:B-1----:R-:W-:Y:S01]  /*0440*/  FFMA R23, R20, R14, R25 ;  /* 0x0000000e14177223 */ /* 0x002fe20000000019 */
[----:B------:R-:W-:-:S04]  /*0450*/  IMAD.WIDE R14, R0, 0x4, R16 ;  /* 0x00000004000e7825 */ /* 0x000fc800078e0210 */
[----:B------:R2:W-:Y:S04]  /*0460*/  STG.E desc[UR4][R2.64], R23 ;  /* 0x0000001702007986 */ /* 0x0005e8000c101904 */
[----:B------:R-:W0:Y:S04]  /*0470*/  LDG.E R20, desc[UR4][R14.64] ;  /* 0x000000040e147981 */ /* 0x000e28000c1e1900 */
[----:B------:R-:W0:Y:S01]  /*0480*/  LDG.E R12, desc[UR4][R4.64+0x8] ;  /* 0x00000804040c7981 */ /* 0x000e22000c1e1900 */
[----:B------:R-:W-:Y:S01]  /*0490*/  IADD3 R10, PT, PT, R10, 0x8, RZ ;  /* 0x000000080a0a7810 */ /* 0x000fe20007ffe0ff */
[----:B0-----:R-:W-:Y:S01]  /*04a0*/  FFMA R19, R20, R12, R23 ;  /* 0x0000000c14137223 */ /* 0x001fe20000000017 */
[----:B------:R-:W-:-:S04]  /*04b0*/  IMAD.WIDE R20, R0, 0x4, R14 ;  /* 0x0000000400147825 */ /* 0x000fc800078e020e */
[----:B------:R2:W-:Y:S04]  /*04c0*/  STG.E desc[UR4][R2.64], R19 ;  /* 0x0000001302007986 */ /* 0x0005e8000c101904 */
[----:B------:R-:W3:Y:S04]  /*04d0*/  LDG.E R20, desc[UR4][R20.64] ;  /* 0x0000000414147981 */ /* 0x000ee8000c1e1900 */
[----:B------:R0:W3:Y:S01]  /*04e0*/  LDG.E R13, desc[UR4][R4.64+0xc] ;  /* 0x00000c04040d7981 */ /* 0x0000e2000c1e1900 */
[----:B------:R-:W-:Y:S02]  /*04f0*/  ISETP.NE.AND P1, PT, R10, RZ, PT ;  /* 0x000000ff0a00720c */ /* 0x000fe40003f25270 */
[----:B------:R-:W-:-:S02]  /*0500*/  IADD3 R12, P2, PT, R4, 0x20, RZ ;  /* 0x00000020040c7810 */ /* 0x000fc40007f5e0ff */
[----:B------:R-:W-:Y:S02]  /*0510*/  LEA R11, R0, R11, 0x3 ;  /* 0x0000000b000b7211 */ /* 0x000fe400078e18ff */
[----:B0-----:R-:W-:Y:S01]  /*0520*/  IADD3.X R5, PT, PT, RZ, R5, RZ, P2, !PT ;  /* 0x00000005ff057210 */ /* 0x001fe200017fe4ff */
[----:B---3--:R-:W-:-:S05]  /*0530*/  FFMA R13, R20, R13, R19 ;  /* 0x0000000d140d7223 */ /* 0x008fca0000000013 */
[----:B------:R2:W-:Y:S01]  /*0540*/  STG.E desc[UR4][R2.64], R13 ;  /* 0x0000000d02007986 */ /* 0x0005e2000c101904 */
[----:B------:R-:W-:Y:S05]  /*0550*/  @P1 BRA `(.L_x_96) ;  /* 0xfffffffc00401947 */ /* 0x000fea000383ffff */
.L_x_95:
[----:B------:R-:W-:Y:S05]  /*0560*/  @!P0 EXIT ;  /* 0x000000000000894d */ /* 0x000fea0003800000 */
[----:B------:R-:W-:Y:S02]  /*0570*/  ISETP.GE.U32.AND P1, PT, R18, 0x4, PT ;  /* 0x000000041200780c */ /* 0x000fe40003f26070 */
[----:B------:R-:W-:-:S04]  /*0580*/  LOP3.LUT R16, R6, 0x3, RZ, 0xc0, !PT ;  /* 0x0000000306107812 */ /* 0x000fc800078ec0ff */
[----:B------:R-:W-:-:S07]  /*0590*/  ISETP.NE.AND P0, PT, R16, RZ, PT ;  /* 0x000000ff1000720c */ /* 0x000fce0003f05270 */
[----:B------:R-:W-:Y:S06]  /*05a0*/  @!P1 BRA `(.L_x_97) ;  /* 0x00000000007c9947 */ /* 0x000fec0003800000 */
[----:B------:R-:W1:Y:S01]  /*05b0*/  LDC.64 R14, c[0x0][0x390] ;  /* 0x0000e400ff0e7b82 */ /* 0x000e620000000a00 */
[----:B------:R-:W-:Y:S01]  /*05c0*/  IADD3 R17, PT, PT, R9, R8, RZ ;  /* 0x0000000809117210 */ /* 0x000fe20007ffe0ff */
[----:B------:R-:W-:Y:S01]  /*05d0*/  IMAD R5, R8, R0, R7 ;  /* 0x0000000008057224 */ /* 0x000fe200078e0207 */
[----:B------:R-:W3:Y:S05]  /*05e0*/  LDCU.64 UR6, c[0x0][0x390] ;  /* 0x00007200ff0677ac */ /* 0x000eea0008000a00 */
[----:B------:R-:W4:Y:S01]  /*05f0*/  LDC.64 R10, c[0x0][0x398] ;  /* 0x0000e600ff0a7b82 */ /* 0x000f220000000a00 */
[----:B-1----:R-:W-:-:S06]  /*0600*/  IMAD.WIDE.U32 R14, R17, 0x4, R14 ;  /* 0x00000004110e7825 */ /* 0x002fcc00078e000e */
[----:B------:R-:W5:Y:S01]  /*0610*/  LDG.E R14, desc[UR4][R14.64] ;  /* 0x000000040e0e7981 */ /* 0x000f62000c1e1900 */
[----:B----4-:R-:W-:-:S05]  /*0620*/  IMAD.WIDE R10, R5, 0x4, R10 ;  /* 0x00000004050a7825 */ /* 0x010fca00078e020a */
[----:B------:R-:W5:Y:S01]  /*0630*/  LDG.E R12, desc[UR4][R10.64] ;  /* 0x000000040a0c7981 */ /* 0x000f62000c1e1900 */
[----:B------:R-:W-:-:S04]  /*0640*/  IADD3 R5, P1, PT, R9, R8, RZ ;  /* 0x0000000809057210 */ /* 0x000fc80007f3e0ff */
[----:B------:R-:W-:Y:S02]  /*0650*/  IADD3.X R18, PT, PT, RZ, RZ, RZ, P1, !PT ;  /* 0x000000ffff127210 */ /* 0x000fe40000ffe4ff */
[----:B---3--:R-:W-:-:S04]  /*0660*/  LEA R4, P1, R5, UR6, 0x2 ;  /* 0x0000000605047c11 */ /* 0x008fc8000f8210ff */
[----:B------:R-:W-:Y:S01]  /*0670*/  LEA.HI.X R5, R5, UR7, R18, 0x2, P1 ;  /* 0x0000000705057c11 */ /* 0x000fe200088f1412 */
[----:B-----5:R-:W-:Y:S01]  /*0680*/  FFMA R17, R12, R14, R13 ;  /* 0x0000000e0c117223 */ /* 0x020fe2000000000d */
[----:B0-2---:R-:W-:-:S04]  /*0690*/  IMAD.WIDE R12, R0, 0x4, R10 ;  /* 0x00000004000c7825 */ /* 0x005fc800078e020a */
[----:B------:R1:W-:Y:S04]  /*06a0*/  STG.E desc[UR4][R2.64], R17 ;  /* 0x0000001102007986 */ /* 0x0003e8000c101904 */
[----:B------:R-:W2:Y:S04]  /*06b0*/  LDG.E R18, desc[UR4][R12.64] ;  /* 0x000000040c127981 */ /* 0x000ea8000c1e1900 */
[----:B------:R-:W2:Y:S01]  /*06c0*/  LDG.E R14, desc[UR4][R4.64+0x4] ;  /* 0x00000404040e7981 */ /* 0x000ea2000c1e1900 */
[----:B------:R-:W-:-:S04]  /*06d0*/  IMAD.WIDE R10, R0, 0x4, R12 ;  /* 0x00000004000a7825 */ /* 0x000fc800078e020c */
[----:B--2---:R-:W-:-:S05]  /*06e0*/  FFMA R19, R18, R14, R17 ;  /* 0x0000000e12137223 */ /* 0x004fca0000000011 */
[----:B------:R1:W-:Y:S04]  /*06f0*/  STG.E desc[UR4][R2.64], R19 ;  /* 0x0000001302007986 */ /* 0x0003e8000c101904 */
[----:B------:R-:W2:Y:S04]  /*0700*/  LDG.E R14, desc[UR4][R10.64] ;  /* 0x000000040a0e7981 */ /* 0x000ea8000c1e1900 */
[----:B------:R-:W2:Y:S02]  /*0710*/  LDG.E R15, desc[UR4][R4.64+0x8] ;  /* 0x00000804040f7981 */ /* 0x000ea4000c1e1900 */
[----:B--2---:R-:W-:Y:S01]  /*0720*/  FFMA R21, R14, R15, R19 ;  /* 0x0000000f0e157223 */ /* 0x004fe20000000013 */
[----:B------:R-:W-:-:S04]  /*0730*/  IMAD.WIDE R14, R0, 0x4, R10 ;  /* 0x00000004000e7825 */ /* 0x000fc800078e020a */
[----:B------:R1:W-:Y:S04]  /*0740*/  STG.E desc[UR4][R2.64], R21 ;  /* 0x0000001502007986 */ /* 0x0003e8000c101904 */
[----:B------:R-:W2:Y:S04]  /*0750*/  LDG.E R14, desc[UR4][R14.64] ;  /* 0x000000040e0e7981 */ /* 0x000ea8000c1e1900 */
[----:B------:R-:W2:Y:S01]  /*0760*/  LDG.E R13, desc[UR4][R4.64+0xc] ;  /* 0x00000c04040d7981 */ /* 0x000ea2000c1e1900 */
[----:B------:R-:W-:Y:S01]  /*0770*/  IADD3 R8, PT, PT, R8, 0x4, RZ ;  /* 0x0000000408087810 */ /* 0x000fe20007ffe0ff */
[----:B--2---:R-:W-:-:S05]  /*0780*/  FFMA R13, R14, R13, R21 ;  /* 0x0000000d0e0d7223 */ /* 0x004fca0000000015 */
[----:B------:R1:W-:Y:S02]  /*0790*/  STG.E desc[UR4][R2.64], R13 ;  /* 0x0000000d02007986 */ /* 0x0003e4000c101904 */
.L_x_97:
[----:B------:R-:W-:Y:S05]  /*07a0*/  @!P0 EXIT ;  /* 0x000000000000894d */ /* 0x000fea0003800000 */
[----:B------:R-:W-:Y:S02]  /*07b0*/  ISETP.NE.AND P1, PT, R16, 0x1, PT ;  /* 0x000000011000780c */ /* 0x000fe40003f25270 */
[----:B------:R-:W-:-:S04]  /*07c0*/  LOP3.LUT R6, R6, 0x1, RZ, 0xc0, !PT ;  /* 0x0000000106067812 */ /* 0x000fc800078ec0ff */
[----:B------:R-:W-:-:S07]  /*07d0*/  ISETP.NE.U32.AND P0, PT, R6, 0x1, PT ;  /* 0x000000010600780c */ /* 0x000fce0003f05070 */
[----:B------:R-:W-:Y:S06]  /*07e0*/  @!P1 BRA `(.L_x_98) ;  /* 0x0000000000549947 */ /* 0x000fec0003800000 */
[----:B------:R-:W3:Y:S01]  /*07f0*/  LDC.64 R10, c[0x0][0x390] ;  /* 0x0000e400ff0a7b82 */ /* 0x000ee20000000a00 */
[----:B------:R-:W-:Y:S01]  /*0800*/  IADD3 R15, PT, PT, R9, R8, RZ ;  /* 0x00000008090f7210 */ /* 0x000fe20007ffe0ff */
[----:B-1----:R-:W-:Y:S01]  /*0810*/  IMAD R17, R8, R0, R7 ;  /* 0x0000000008117224 */ /* 0x002fe200078e0207 */
[----:B------:R-:W1:Y:S05]  /*0820*/  LDCU.64 UR6, c[0x0][0x390] ;  /* 0x00007200ff0677ac */ /* 0x000e6a0008000a00 */
[----:B------:R-:W4:Y:S01]  /*0830*/  LDC.64 R4, c[0x0][0x398] ;  /* 0x0000e600ff047b82 */ /* 0x000f220000000a00 */
[----:B---3--:R-:W-:-:S06]  /*0840*/  IMAD.WIDE.U32 R14, R15, 0x4, R10 ;  /* 0x000000040f0e7825 */ /* 0x008fcc00078e000a */
[----:B------:R-:W2:Y:S01]  /*0850*/  LDG.E R14, desc[UR4][R14.64] ;  /* 0x000000040e0e7981 */ /* 0x000ea2000c1e1900 */
[----:B----4-:R-:W-:-:S05]  /*0860*/  IMAD.WIDE R10, R17, 0x4, R4 ;  /* 0x00000004110a7825 */ /* 0x010fca00078e0204 */
[----:B------:R-:W2:Y:S01]  /*0870*/  LDG.E R6, desc[UR4][R10.64] ;  /* 0x000000040a067981 */ /* 0x000ea2000c1e1900 */
[----:B------:R-:W-:-:S04]  /*0880*/  IADD3 R5, P1, PT, R9, R8, RZ ;  /* 0x0000000809057210 */ /* 0x000fc80007f3e0ff */
[----:B------:R-:W-:Y:S02]  /*0890*/  IADD3.X R12, PT, PT, RZ, RZ, RZ, P1, !PT ;  /* 0x000000ffff0c7210 */ /* 0x000fe40000ffe4ff */
[----:B-1----:R-:W-:Y:S01]  /*08a0*/  LEA R4, P1, R5, UR6, 0x2 ;  /* 0x0000000605047c11 */ /* 0x002fe2000f8210ff */
[----:B------:R-:W-:-:S03]  /*08b0*/  IMAD.WIDE R16, R0, 0x4, R10 ;  /* 0x0000000400107825 */ /* 0x000fc600078e020a */
[----:B------:R-:W-:Y:S01]  /*08c0*/  LEA.HI.X R5, R5, UR7, R12, 0x2, P1 ;  /* 0x0000000705057c11 */ /* 0x000fe200088f140c */
[----:B--2---:R-:W-:-:S05]  /*08d0*/  FFMA R19, R6, R14, R13 ;  /* 0x0000000e06137223 */ /* 0x004fca000000000d */
[----:B------:R3:W-:Y:S04]  /*08e0*/  STG.E desc[UR4][R2.64], R19 ;  /* 0x0000001302007986 */ /* 0x0007e8000c101904 */
[----:B------:R-:W0:Y:S04]  /*08f0*/  LDG.E R16, desc[UR4][R16.64] ;  /* 0x0000000410107981 */ /* 0x000e28000c1e1900 */
[----:B------:R-:W0:Y:S01]  /*0900*/  LDG.E R4, desc[UR4][R4.64+0x4] ;  /* 0x0000040404047981 */ /* 0x000e22000c1e1900 */
[----:B------:R-:W-:Y:S01]  /*0910*/  IADD3 R8, PT, PT, R8, 0x2, RZ ;  /* 0x0000000208087810 */ /* 0x000fe20007ffe0ff */
[----:B0-----:R-:W-:-:S05]  /*0920*/  FFMA R13, R16, R4, R19 ;  /* 0x00000004100d7223 */ /* 0x001fca0000000013 */
[----:B------:R3:W-:Y:S02]  /*0930*/  STG.E desc[UR4][R2.64], R13 ;  /* 0x0000000d02007986 */ /* 0x0007e4000c101904 */
.L_x_98:
[----:B------:R-:W-:Y:S05]  /*0940*/  @P0 EXIT ;  /* 0x000000000000094d */ /* 0x000fea0003800000 */
[----:B------:R-:W4:Y:S01]  /*0950*/  LDC.64 R4, c[0x0][0x398] ;  /* 0x0000e600ff047b82 */ /* 0x000f220000000a00 */
[----:B------:R-:W-:Y:S01]  /*0960*/  IMAD R7, R8, R0, R7 ;  /* 0x0000000008077224 */ /* 0x000fe200078e0207 */
[----:B------:R-:W-:-:S06]  /*0970*/  IADD3 R9, PT, PT, R9, R8, RZ ;  /* 0x0000000809097210 */ /* 0x000fcc0007ffe0ff */
[----:B------:R-:W5:Y:S01]  /*0980*/  LDC.64 R10, c[0x0][0x390] ;  /* 0x0000e400ff0a7b82 */ /* 0x000f620000000a00 */
[----:B----4-:R-:W-:-:S06]  /*0990*/  IMAD.WIDE R4, R7, 0x4, R4 ;  /* 0x0000000407047825 */ /* 0x010fcc00078e0204 */
[----:B------:R-:W0:Y:S01]  /*09a0*/  LDG.E R4, desc[UR4][R4.64] ;  /* 0x0000000404047981 */ /* 0x000e22000c1e1900 */
[----:B-----5:R-:W-:-:S06]  /*09b0*/  IMAD.WIDE.U32 R6, R9, 0x4, R10 ;  /* 0x0000000409067825 */ /* 0x020fcc00078e000a */
[----:B------:R-:W0:Y:S02]  /*09c0*/  LDG.E R6, desc[UR4][R6.64] ;  /* 0x0000000406067981 */ /* 0x000e24000c1e1900 */
[----:B0123--:R-:W-:-:S05]  /*09d0*/  FFMA R13, R4, R6, R13 ;  /* 0x00000006040d7223 */ /* 0x00ffca000000000d */
[----:B------:R-:W-:Y:S01]  /*09e0*/  STG.E desc[UR4][R2.64], R13 ;  /* 0x0000000d02007986 */ /* 0x000fe2000c101904 */
[----:B------:R-:W-:Y:S05]  /*09f0*/  EXIT ;  /* 0x000000000000794d */ /* 0x000fea0003800000 */
.L_x_99:
        /* <DEDUP_REMOVED lines=16> */
.L_x_111:


//--------------------- .nv.global.init           --------------------------
	.section	.nv.global.init,"aw",@progbits
	.align	4
.nv.global.init:
	.type		mrg32k3aM1SubSeq,@object
	.size		mrg32k3aM1SubSeq,(mrg32k3aM2SubSeq - mrg32k3aM1SubSeq)
mrg32k3aM1SubSeq:
        /*0000*/ 	.byte	0x0b, 0xcc, 0xee, 0x04, 0x73, 0x29, 0x8b, 0x6f, 0xf6, 0x53, 0x03, 0xf6, 0x23, 0xf6, 0xea, 0xda
        /* <DEDUP_REMOVED lines=125> */
	.type		mrg32k3aM2SubSeq,@object
	.size		mrg32k3aM2SubSeq,(mrg32k3aM1 - mrg32k3aM2SubSeq)
mrg32k3aM2SubSeq:
        /* <DEDUP_REMOVED lines=126> */
	.type		mrg32k3aM1,@object
	.size		mrg32k3aM1,(mrg32k3aM1Seq - mrg32k3aM1)
mrg32k3aM1:
        /* <DEDUP_REMOVED lines=144> */
	.type		mrg32k3aM1Seq,@object
	.size		mrg32k3aM1Seq,(mrg32k3aM2 - mrg32k3aM1Seq)
mrg32k3aM1Seq:
        /* <DEDUP_REMOVED lines=144> */
	.type		mrg32k3aM2,@object
	.size		mrg32k3aM2,(mrg32k3aM2Seq - mrg32k3aM2)
mrg32k3aM2:
        /* <DEDUP_REMOVED lines=144> */
	.type		mrg32k3aM2Seq,@object
	.size		mrg32k3aM2Seq,(precalc_xorwow_matrix - mrg32k3aM2Seq)
mrg32k3aM2Seq:
        /* <DEDUP_REMOVED lines=144> */
	.type		precalc_xorwow_matrix,@object
	.size		precalc_xorwow_matrix,(precalc_xorwow_offset_matrix - precalc_xorwow_matrix)
precalc_xorwow_matrix:
        /* <DEDUP_REMOVED lines=6400> */
	.type		precalc_xorwow_offset_matrix,@object
	.size		precalc_xorwow_offset_matrix,(.L_1 - precalc_xorwow_offset_matrix)
precalc_xorwow_offset_matrix:
        /* <DEDUP_REMOVED lines=6400> */
.L_1:


//--------------------- .nv.shared.reserved.0     --------------------------
	.section	.nv.shared.reserved.0,"aw",@nobits
	.weak		__nv_reservedSMEM_offset_0_alias
	.size		__nv_reservedSMEM_offset_0_alias, 0, 64
	.other		__nv_reservedSMEM_offset_0_alias,@"STO_CUDA_RESERVED_SHARED STV_DEFAULT"
__nv_reservedSMEM_offset_0_alias:
	.zero		0
	.zero		64


//--------------------- .nv.constant0._Z9init_randiiPf --------------------------
	.section	.nv.constant0._Z9init_randiiPf,"a",@progbits
	.sectionflags	@""
	.align	4
.nv.constant0._Z9init_randiiPf:
	.zero		912


//--------------------- .nv.constant0._Z23cross_entropy_backwardsiiPfS_S_ --------------------------
	.section	.nv.constant0._Z23cross_entropy_backwardsiiPfS_S_,"a",@progbits
	.sectionflags	@""
	.align	4
.nv.constant0._Z23cross_entropy_backwardsiiPfS_S_:
	.zero		928


//--------------------- .nv.constant0._Z13cross_entropyiiPfS_S_ --------------------------
	.section	.nv.constant0._Z13cross_entropyiiPfS_S_,"a",@progbits
	.sectionflags	@""
	.align	4
.nv.constant0._Z13cross_entropyiiPfS_S_:
	.zero		928


//--------------------- .nv.constant0._Z7softmaxiiPfS_ --------------------------
	.section	.nv.constant0._Z7softmaxiiPfS_,"a",@progbits
	.sectionflags	@""
	.align	4
.nv.constant0._Z7softmaxiiPfS_:
	.zero		920


//--------------------- .nv.constant0._Z12update_layeriiifPfS_S_S_ --------------------------
	.section	.nv.constant0._Z12update_layeriiifPfS_S_S_,"a",@progbits
	.sectionflags	@""
	.align	4
.nv.constant0._Z12update_layeriiifPfS_S_S_:
	.zero		944


//--------------------- .nv.constant0._Z8backwardiiiPfS_S_S_S_ --------------------------
	.section	.nv.constant0._Z8backwardiiiPfS_S_S_S_,"a",@progbits
	.sectionflags	@""
	.align	4
.nv.constant0._Z8backwardiiiPfS_S_S_S_:
	.zero		952


//--------------------- .nv.constant0._Z12forward_reluiiiPfS_S_S_ --------------------------
	.section	.nv.constant0._Z12forward_reluiiiPfS_S_S_,"a",@progbits
	.sectionflags	@""
	.align	4
.nv.constant0._Z12forward_reluiiiPfS_S_S_:
	.zero		944


//--------------------- .nv.constant0._Z7forwardiiiPfS_S_S_ --------------------------
	.section	.nv.constant0._Z7forwardiiiPfS_S_S_,"a",@progbits
	.sectionflags	@""
	.align	4
.nv.constant0._Z7forwardiiiPfS_S_S_:
	.zero		944


//--------------------- SYMBOLS --------------------------

	.type		.nv.reservedSmem.offset0,@object
	.size		.nv.reservedSmem.offset0,0x4
